// auto-generated by cutlass_sweep.gemm — config: {"arch": "sm_90", "cluster_m": 1, "cluster_n": 1, "dtype": "bf16", "dtype_b": "bf16", "layout": "nt", "stages": 0, "tile_k": 16, "tile_m": 64, "tile_n": 96}
#include "cutlass/cutlass.h"
#include "cutlass/gemm/collective/collective_builder.hpp"
#include "cutlass/gemm/device/gemm_universal_adapter.h"
#include "cutlass/gemm/kernel/gemm_universal.hpp"
#include "cutlass/epilogue/collective/collective_builder.hpp"

using ElemA = cutlass::bfloat16_t;
using ElemB = cutlass::bfloat16_t;
using ElemCD = cutlass::bfloat16_t;
using Acc  = float;
using TileShape    = cute::Shape<cute::_64, cute::_96, cute::_16>;
using ClusterShape = cute::Shape<cute::_1, cute::_1, cute::_1>;

using CollectiveEpilogue = typename cutlass::epilogue::collective::CollectiveBuilder<
    cutlass::arch::Sm90, cutlass::arch::OpClassTensorOp,
    TileShape, ClusterShape,
    cutlass::epilogue::collective::EpilogueTileAuto,
    Acc, Acc,
    ElemCD, cutlass::layout::RowMajor, 128 / cutlass::sizeof_bits<ElemCD>::value,
    ElemCD, cutlass::layout::RowMajor, 128 / cutlass::sizeof_bits<ElemCD>::value,
    cutlass::epilogue::collective::EpilogueScheduleAuto
  >::CollectiveOp;

using CollectiveMainloop = typename cutlass::gemm::collective::CollectiveBuilder<
    cutlass::arch::Sm90, cutlass::arch::OpClassTensorOp,
    ElemA, cutlass::layout::RowMajor, 128 / cutlass::sizeof_bits<ElemA>::value,
    ElemB, cutlass::layout::ColumnMajor, 128 / cutlass::sizeof_bits<ElemB>::value,
    Acc,
    TileShape, ClusterShape,
    cutlass::gemm::collective::StageCountAutoCarveout<static_cast<int>(sizeof(typename CollectiveEpilogue::SharedStorage))>,
    cutlass::gemm::collective::KernelScheduleAuto
  >::CollectiveOp;

using GemmKernel = cutlass::gemm::kernel::GemmUniversal<
    cute::Shape<int,int,int,int>,
    CollectiveMainloop,
    CollectiveEpilogue
>;
using Gemm = cutlass::gemm::device::GemmUniversalAdapter<GemmKernel>;

// Force the device kernel symbol into the cubin without needing a host main.
auto* _anchor = &cutlass::device_kernel<GemmKernel>;


// ===== COMPILED SASS (sm_90a) =====

	.target	sm_90a

	.elftype	@"ET_EXEC"


//--------------------- .note.nv.tkinfo           --------------------------
	.section	.note.nv.tkinfo,"",@"SHT_NOTE"
	.sectionflags	@"SHF_NOTE_NV_TKINFO"
	.tkinfo
        /*0018*/ 	.word	0x00000002
        /*0030*/ 	.string	""
        /*0030*/ 	.string	"ptxas"
        /*0030*/ 	.string	"Cuda compilation tools, release 13.0, V13.0.88"
        /*0030*/ 	.string	"Build cuda_13.0.r13.0/compiler.36424714_0"
        /*0030*/ 	.string	"-arch sm_90a -m 64 "



//--------------------- .note.nv.cuinfo           --------------------------
	.section	.note.nv.cuinfo,"",@"SHT_NOTE"
	.sectionflags	@"SHF_NOTE_NV_CUINFO"
        /*0018*/ 	.short	0x0002
        /*001a*/ 	.short	0x005a
        /*001c*/ 	.short	0x0082
	.zero		2


//--------------------- .nv.info                  --------------------------
	.section	.nv.info,"",@"SHT_CUDA_INFO"
	.align	4


	//----- nvinfo : EIATTR_REGCOUNT
	.align		4
        /*0000*/ 	.byte	0x04, 0x2f
        /*0002*/ 	.short	(.L_15 - .L_14)
	.align		4
.L_14:
        /*0004*/ 	.word	index@(_ZN7cutlass13device_kernelINS_4gemm6kernel13GemmUniversalIN4cute5tupleIJiiiiEEENS1_10collective13CollectiveMmaINS1_34MainloopSm90TmaGmmaWarpSpecializedILi45ENS5_IJNS4_1CILi1EEESB_SB_EEENS1_32KernelTmaWarpSpecializedPingpongEEENS5_IJNSA_ILi64EEENSA_ILi96EEENSA_ILi16EEEEEENS_10bfloat16_tENS5_IJlSB_lEEESJ_SK_NS4_8TiledMMAINS4_8MMA_AtomIJNS4_4SM904GMMA27MMA_64x96x16_F32BF16BF16_SSILNSO_5MajorE0ELSQ_0ELNSO_7ScaleInE1ELSR_1EEEEEENS4_6LayoutISC_NS5_IJNSA_ILi0EEESV_SV_EEEEENS5_IJNS4_10UnderscoreESY_SY_EEEEENS4_13SM90_TMA_LOADENS4_14ComposedLayoutINS4_7SwizzleILi1ELi4ELi3EEENS4_18smem_ptr_flag_bitsILi16EEENSU_INS5_IJNSA_ILi8EEESH_EEENS5_IJSH_SB_EEEEEEEvNS4_8identityES11_S1B_vS1C_EENS_8epilogue10collective6detail29Sm90TmaWarpSpecializedAdapterINS1F_15DefaultEpilogueISJ_SK_SK_NS1E_6thread17LinearCombinationISJ_Li1EffLNS1J_9ScaleType4KindE0ELNS_15FloatRoundStyleE2ESJ_EENS1_15EpilogueDefaultEEEEEvvEEEEvNT_6ParamsE)
        /*0008*/ 	.word	0x000000a8


	//----- nvinfo : EIATTR_FRAME_SIZE
	.align		4
.L_15:
        /*000c*/ 	.byte	0x04, 0x11
        /*000e*/ 	.short	(.L_17 - .L_16)
	.align		4
.L_16:
        /*0010*/ 	.word	index@(_ZN7cutlass13device_kernelINS_4gemm6kernel13GemmUniversalIN4cute5tupleIJiiiiEEENS1_10collective13CollectiveMmaINS1_34MainloopSm90TmaGmmaWarpSpecializedILi45ENS5_IJNS4_1CILi1EEESB_SB_EEENS1_32KernelTmaWarpSpecializedPingpongEEENS5_IJNSA_ILi64EEENSA_ILi96EEENSA_ILi16EEEEEENS_10bfloat16_tENS5_IJlSB_lEEESJ_SK_NS4_8TiledMMAINS4_8MMA_AtomIJNS4_4SM904GMMA27MMA_64x96x16_F32BF16BF16_SSILNSO_5MajorE0ELSQ_0ELNSO_7ScaleInE1ELSR_1EEEEEENS4_6LayoutISC_NS5_IJNSA_ILi0EEESV_SV_EEEEENS5_IJNS4_10UnderscoreESY_SY_EEEEENS4_13SM90_TMA_LOADENS4_14ComposedLayoutINS4_7SwizzleILi1ELi4ELi3EEENS4_18smem_ptr_flag_bitsILi16EEENSU_INS5_IJNSA_ILi8EEESH_EEENS5_IJSH_SB_EEEEEEEvNS4_8identityES11_S1B_vS1C_EENS_8epilogue10collective6detail29Sm90TmaWarpSpecializedAdapterINS1F_15DefaultEpilogueISJ_SK_SK_NS1E_6thread17LinearCombinationISJ_Li1EffLNS1J_9ScaleType4KindE0ELNS_15FloatRoundStyleE2ESJ_EENS1_15EpilogueDefaultEEEEEvvEEEEvNT_6ParamsE)
        /*0014*/ 	.word	0x00000008


	//----- nvinfo : EIATTR_MIN_STACK_SIZE
	.align		4
.L_17:
        /*0018*/ 	.byte	0x04, 0x12
        /*001a*/ 	.short	(.L_19 - .L_18)
	.align		4
.L_18:
        /*001c*/ 	.word	index@(_ZN7cutlass13device_kernelINS_4gemm6kernel13GemmUniversalIN4cute5tupleIJiiiiEEENS1_10collective13CollectiveMmaINS1_34MainloopSm90TmaGmmaWarpSpecializedILi45ENS5_IJNS4_1CILi1EEESB_SB_EEENS1_32KernelTmaWarpSpecializedPingpongEEENS5_IJNSA_ILi64EEENSA_ILi96EEENSA_ILi16EEEEEENS_10bfloat16_tENS5_IJlSB_lEEESJ_SK_NS4_8TiledMMAINS4_8MMA_AtomIJNS4_4SM904GMMA27MMA_64x96x16_F32BF16BF16_SSILNSO_5MajorE0ELSQ_0ELNSO_7ScaleInE1ELSR_1EEEEEENS4_6LayoutISC_NS5_IJNSA_ILi0EEESV_SV_EEEEENS5_IJNS4_10UnderscoreESY_SY_EEEEENS4_13SM90_TMA_LOADENS4_14ComposedLayoutINS4_7SwizzleILi1ELi4ELi3EEENS4_18smem_ptr_flag_bitsILi16EEENSU_INS5_IJNSA_ILi8EEESH_EEENS5_IJSH_SB_EEEEEEEvNS4_8identityES11_S1B_vS1C_EENS_8epilogue10collective6detail29Sm90TmaWarpSpecializedAdapterINS1F_15DefaultEpilogueISJ_SK_SK_NS1E_6thread17LinearCombinationISJ_Li1EffLNS1J_9ScaleType4KindE0ELNS_15FloatRoundStyleE2ESJ_EENS1_15EpilogueDefaultEEEEEvvEEEEvNT_6ParamsE)
        /*0020*/ 	.word	0x00000008
.L_19:


//--------------------- .nv.compat                --------------------------
	.section	.nv.compat,"",@"SHT_CUDA_COMPAT_INFO"
	.align	4
        /*0000*/ 	.byte	0x02, 0x09, 0x01, 0x00, 0x02, 0x02, 0x04, 0x00, 0x02, 0x05, 0x05, 0x00, 0x03, 0x07, 0x01, 0x01
        /*0010*/ 	.byte	0x02, 0x03, 0x01, 0x00, 0x02, 0x06, 0x01, 0x00, 0x04, 0x0b, 0x08, 0x00, 0x00, 0x00, 0x00, 0x00
        /*0020*/ 	.byte	0x00, 0x00, 0x00, 0x00


//--------------------- .nv.info._ZN7cutlass13device_kernelINS_4gemm6kernel13GemmUniversalIN4cute5tupleIJiiiiEEENS1_10collective13CollectiveMmaINS1_34MainloopSm90TmaGmmaWarpSpecializedILi45ENS5_IJNS4_1CILi1EEESB_SB_EEENS1_32KernelTmaWarpSpecializedPingpongEEENS5_IJNSA_ILi64EEENSA_ILi96EEENSA_ILi16EEEEEENS_10bfloat16_tENS5_IJlSB_lEEESJ_SK_NS4_8TiledMMAINS4_8MMA_AtomIJNS4_4SM904GMMA27MMA_64x96x16_F32BF16BF16_SSILNSO_5MajorE0ELSQ_0ELNSO_7ScaleInE1ELSR_1EEEEEENS4_6LayoutISC_NS5_IJNSA_ILi0EEESV_SV_EEEEENS5_IJNS4_10UnderscoreESY_SY_EEEEENS4_13SM90_TMA_LOADENS4_14ComposedLayoutINS4_7SwizzleILi1ELi4ELi3EEENS4_18smem_ptr_flag_bitsILi16EEENSU_INS5_IJNSA_ILi8EEESH_EEENS5_IJSH_SB_EEEEEEEvNS4_8identityES11_S1B_vS1C_EENS_8epilogue10collective6detail29Sm90TmaWarpSpecializedAdapterINS1F_15DefaultEpilogueISJ_SK_SK_NS1E_6thread17LinearCombinationISJ_Li1EffLNS1J_9ScaleType4KindE0ELNS_15FloatRoundStyleE2ESJ_EENS1_15EpilogueDefaultEEEEEvvEEEEvNT_6ParamsE --------------------------
	.section	.nv.info._ZN7cutlass13device_kernelINS_4gemm6kernel13GemmUniversalIN4cute5tupleIJiiiiEEENS1_10collective13CollectiveMmaINS1_34MainloopSm90TmaGmmaWarpSpecializedILi45ENS5_IJNS4_1CILi1EEESB_SB_EEENS1_32KernelTmaWarpSpecializedPingpongEEENS5_IJNSA_ILi64EEENSA_ILi96EEENSA_ILi16EEEEEENS_10bfloat16_tENS5_IJlSB_lEEESJ_SK_NS4_8TiledMMAINS4_8MMA_AtomIJNS4_4SM904GMMA27MMA_64x96x16_F32BF16BF16_SSILNSO_5MajorE0ELSQ_0ELNSO_7ScaleInE1ELSR_1EEEEEENS4_6LayoutISC_NS5_IJNSA_ILi0EEESV_SV_EEEEENS5_IJNS4_10UnderscoreESY_SY_EEEEENS4_13SM90_TMA_LOADENS4_14ComposedLayoutINS4_7SwizzleILi1ELi4ELi3EEENS4_18smem_ptr_flag_bitsILi16EEENSU_INS5_IJNSA_ILi8EEESH_EEENS5_IJSH_SB_EEEEEEEvNS4_8identityES11_S1B_vS1C_EENS_8epilogue10collective6detail29Sm90TmaWarpSpecializedAdapterINS1F_15DefaultEpilogueISJ_SK_SK_NS1E_6thread17LinearCombinationISJ_Li1EffLNS1J_9ScaleType4KindE0ELNS_15FloatRoundStyleE2ESJ_EENS1_15EpilogueDefaultEEEEEvvEEEEvNT_6ParamsE,"",@"SHT_CUDA_INFO"
	.sectionflags	@""
	.align	4


	//----- nvinfo : EIATTR_CUDA_API_VERSION
	.align		4
        /*0000*/ 	.byte	0x04, 0x37
        /*0002*/ 	.short	(.L_21 - .L_20)
.L_20:
        /*0004*/ 	.word	0x00000082


	//----- nvinfo : EIATTR_KPARAM_INFO
	.align		4
.L_21:
        /*0008*/ 	.byte	0x04, 0x17
        /*000a*/ 	.short	(.L_23 - .L_22)
.L_22:
        /*000c*/ 	.word	0x00000000
        /*0010*/ 	.short	0x0000
        /*0012*/ 	.short	0x0070
        /*0014*/ 	.byte	0x00, 0xf0, 0x01, 0x10


	//----- nvinfo : EIATTR_SPARSE_MMA_MASK
	.align		4
.L_23:
        /*0018*/ 	.byte	0x03, 0x50
        /*001a*/ 	.short	0x0000


	//----- nvinfo : EIATTR_MAXREG_COUNT
	.align		4
        /*001c*/ 	.byte	0x03, 0x1b
        /*001e*/ 	.short	0x00a8


	//----- nvinfo : EIATTR_NUM_BARRIERS
	.align		4
        /*0020*/ 	.byte	0x02, 0x4c
        /*0022*/ 	.byte	0x01
	.zero		1


	//----- nvinfo : EIATTR_EXTERNS
	.align		4
        /*0024*/ 	.byte	0x04, 0x0f
        /*0026*/ 	.short	(.L_25 - .L_24)


	//   ....[0]....
	.align		4
.L_24:
        /*0028*/ 	.word	index@(__assertfail)


	//----- nvinfo : EIATTR_ANNOTATIONS
	.align		4
.L_25:
        /*002c*/ 	.byte	0x04, 0x55
        /*002e*/ 	.short	(.L_27 - .L_26)


	//   ....[0]....
.L_26:
        /*0030*/ 	.word	0x00000001
        /*0034*/ 	.byte	0x20, 0x10, 0x00, 0x00, 0x01, 0x00, 0x00, 0x00, 0x60, 0x17, 0x00, 0x00, 0x01, 0x00, 0x00, 0x00
        /*0044*/ 	.byte	0x90, 0x54, 0x00, 0x00, 0x01, 0x00, 0x00, 0x00, 0x70, 0x60, 0x00, 0x00


	//----- nvinfo : EIATTR_MERCURY_ISA_VERSION
	.align		4
.L_27:
        /*0050*/ 	.byte	0x03, 0x5f
        /*0052*/ 	.short	0x0101


	//----- nvinfo : EIATTR_INT_WARP_WIDE_INSTR_OFFSETS
	.align		4
        /*0054*/ 	.byte	0x04, 0x31
        /*0056*/ 	.short	(.L_29 - .L_28)


	//   ....[0]....
.L_28:
        /*0058*/ 	.word	0x00000940


	//   ....[1]....
        /*005c*/ 	.word	0x00000960


	//   ....[2]....
        /*0060*/ 	.word	0x000009e0


	//   ....[3]....
        /*0064*/ 	.word	0x000009f0


	//   ....[4]....
        /*0068*/ 	.word	0x00000a00


	//   ....[5]....
        /*006c*/ 	.word	0x00000a20


	//   ....[6]....
        /*0070*/ 	.word	0x00000ab0


	//   ....[7]....
        /*0074*/ 	.word	0x00000ad0


	//----- nvinfo : EIATTR_COOP_GROUP_MASK_REGIDS
	.align		4
.L_29:
        /*0078*/ 	.byte	0x04, 0x29
        /*007a*/ 	.short	(.L_31 - .L_30)


	//   ....[0]....
.L_30:
        /*007c*/ 	.word	0xffffffff


	//   ....[1]....
        /*0080*/ 	.word	0xffffffff


	//   ....[2]....
        /*0084*/ 	.word	0xffffffff


	//   ....[3]....
        /*0088*/ 	.word	0xffffffff


	//   ....[4]....
        /*008c*/ 	.word	0xffffffff


	//   ....[5]....
        /*0090*/ 	.word	0xffffffff


	//----- nvinfo : EIATTR_COOP_GROUP_INSTR_OFFSETS
	.align		4
.L_31:
        /*0094*/ 	.byte	0x04, 0x28
        /*0096*/ 	.short	(.L_33 - .L_32)


	//   ....[0]....
.L_32:
        /*0098*/ 	.word	0x00000070


	//   ....[1]....
        /*009c*/ 	.word	0x00000080


	//   ....[2]....
        /*00a0*/ 	.word	0x00000140


	//   ....[3]....
        /*00a4*/ 	.word	0x00000820


	//   ....[4]....
        /*00a8*/ 	.word	0x00000860


	//   ....[5]....
        /*00ac*/ 	.word	0x000008a0


	//----- nvinfo : EIATTR_REG_RECONFIG
	.align		4
.L_33:
        /*00b0*/ 	.byte	0x01, 0x54
	.zero		2


	//----- nvinfo : EIATTR_SYSCALL_OFFSETS
	.align		4
        /*00b4*/ 	.byte	0x04, 0x46
        /*00b6*/ 	.short	(.L_35 - .L_34)


	//   ....[0]....
.L_34:
        /*00b8*/ 	.word	0x00001c60


	//----- nvinfo : EIATTR_MBARRIER_INSTR_OFFSETS
	.align		4
.L_35:
        /*00bc*/ 	.byte	0x04, 0x39
        /*00be*/ 	.short	(.L_37 - .L_36)


	//   ....[0]....
.L_36:
        /*00c0*/ 	.word	0x00000260
        /*00c4*/ 	.word	0x000000ff
        /*00c8*/ 	.word	0x00000000
        /*00cc*/ 	.short	0x0100
        /*00ce*/ 	.byte	0x08
	.zero		1


	//   ....[1]....
        /*00d0*/ 	.word	0x00000270
        /*00d4*/ 	.word	0x000000ff
        /*00d8*/ 	.word	0x00000168
        /*00dc*/ 	.short	0x0100
        /*00de*/ 	.byte	0x08
	.zero		1


	//   ....[2]....
        /*00e0*/ 	.word	0x00000280
        /*00e4*/ 	.word	0x000000ff
        /*00e8*/ 	.word	0x00000008
        /*00ec*/ 	.short	0x0100
        /*00ee*/ 	.byte	0x08
	.zero		1


	//   ....[3]....
        /*00f0*/ 	.word	0x00000290
        /*00f4*/ 	.word	0x000000ff
        /*00f8*/ 	.word	0x00000170
        /*00fc*/ 	.short	0x0100
        /*00fe*/ 	.byte	0x08
	.zero		1


	//   ....[4]....
        /*0100*/ 	.word	0x000002a0
        /*0104*/ 	.word	0x000000ff
        /*0108*/ 	.word	0x00000010
        /*010c*/ 	.short	0x0100
        /*010e*/ 	.byte	0x08
	.zero		1


	//   ....[5]....
        /*0110*/ 	.word	0x000002b0
        /*0114*/ 	.word	0x000000ff
        /*0118*/ 	.word	0x00000178
        /*011c*/ 	.short	0x0100
        /*011e*/ 	.byte	0x08
	.zero		1


	//   ....[6]....
        /*0120*/ 	.word	0x000002c0
        /*0124*/ 	.word	0x000000ff
        /*0128*/ 	.word	0x00000018
        /*012c*/ 	.short	0x0100
        /*012e*/ 	.byte	0x08
	.zero		1


	//   ....[7]....
        /*0130*/ 	.word	0x000002d0
        /*0134*/ 	.word	0x000000ff
        /*0138*/ 	.word	0x00000180
        /*013c*/ 	.short	0x0100
        /*013e*/ 	.byte	0x08
	.zero		1


	//   ....[8]....
        /*0140*/ 	.word	0x000002e0
        /*0144*/ 	.word	0x000000ff
        /*0148*/ 	.word	0x00000020
        /*014c*/ 	.short	0x0100
        /*014e*/ 	.byte	0x08
	.zero		1


	//   ....[9]....
        /*0150*/ 	.word	0x000002f0
        /*0154*/ 	.word	0x000000ff
        /*0158*/ 	.word	0x00000188
        /*015c*/ 	.short	0x0100
        /*015e*/ 	.byte	0x08
	.zero		1


	//   ....[10]....
        /*0160*/ 	.word	0x00000300
        /*0164*/ 	.word	0x000000ff
        /*0168*/ 	.word	0x00000028
        /*016c*/ 	.short	0x0100
        /*016e*/ 	.byte	0x08
	.zero		1


	//   ....[11]....
        /*0170*/ 	.word	0x00000310
        /*0174*/ 	.word	0x000000ff
        /*0178*/ 	.word	0x00000190
        /*017c*/ 	.short	0x0100
        /*017e*/ 	.byte	0x08
	.zero		1


	//   ....[12]....
        /*0180*/ 	.word	0x00000320
        /*0184*/ 	.word	0x000000ff
        /*0188*/ 	.word	0x00000030
        /*018c*/ 	.short	0x0100
        /*018e*/ 	.byte	0x08
	.zero		1


	//   ....[13]....
        /*0190*/ 	.word	0x00000330
        /*0194*/ 	.word	0x000000ff
        /*0198*/ 	.word	0x00000198
        /*019c*/ 	.short	0x0100
        /*019e*/ 	.byte	0x08
	.zero		1


	//   ....[14]....
        /*01a0*/ 	.word	0x00000340
        /*01a4*/ 	.word	0x000000ff
        /*01a8*/ 	.word	0x00000038
        /*01ac*/ 	.short	0x0100
        /*01ae*/ 	.byte	0x08
	.zero		1


	//   ....[15]....
        /*01b0*/ 	.word	0x00000350
        /*01b4*/ 	.word	0x000000ff
        /*01b8*/ 	.word	0x000001a0
        /*01bc*/ 	.short	0x0100
        /*01be*/ 	.byte	0x08
	.zero		1


	//   ....[16]....
        /*01c0*/ 	.word	0x00000360
        /*01c4*/ 	.word	0x000000ff
        /*01c8*/ 	.word	0x00000040
        /*01cc*/ 	.short	0x0100
        /*01ce*/ 	.byte	0x08
	.zero		1


	//   ....[17]....
        /*01d0*/ 	.word	0x00000370
        /*01d4*/ 	.word	0x000000ff
        /*01d8*/ 	.word	0x000001a8
        /*01dc*/ 	.short	0x0100
        /*01de*/ 	.byte	0x08
	.zero		1


	//   ....[18]....
        /*01e0*/ 	.word	0x00000380
        /*01e4*/ 	.word	0x000000ff
        /*01e8*/ 	.word	0x00000048
        /*01ec*/ 	.short	0x0100
        /*01ee*/ 	.byte	0x08
	.zero		1


	//   ....[19]....
        /*01f0*/ 	.word	0x00000390
        /*01f4*/ 	.word	0x000000ff
        /*01f8*/ 	.word	0x000001b0
        /*01fc*/ 	.short	0x0100
        /*01fe*/ 	.byte	0x08
	.zero		1


	//   ....[20]....
        /*0200*/ 	.word	0x000003a0
        /*0204*/ 	.word	0x000000ff
        /*0208*/ 	.word	0x00000050
        /*020c*/ 	.short	0x0100
        /*020e*/ 	.byte	0x08
	.zero		1


	//   ....[21]....
        /*0210*/ 	.word	0x000003b0
        /*0214*/ 	.word	0x000000ff
        /*0218*/ 	.word	0x000001b8
        /*021c*/ 	.short	0x0100
        /*021e*/ 	.byte	0x08
	.zero		1


	//   ....[22]....
        /*0220*/ 	.word	0x000003c0
        /*0224*/ 	.word	0x000000ff
        /*0228*/ 	.word	0x00000058
        /*022c*/ 	.short	0x0100
        /*022e*/ 	.byte	0x08
	.zero		1


	//   ....[23]....
        /*0230*/ 	.word	0x000003d0
        /*0234*/ 	.word	0x000000ff
        /*0238*/ 	.word	0x000001c0
        /*023c*/ 	.short	0x0100
        /*023e*/ 	.byte	0x08
	.zero		1


	//   ....[24]....
        /*0240*/ 	.word	0x000003e0
        /*0244*/ 	.word	0x000000ff
        /*0248*/ 	.word	0x00000060
        /*024c*/ 	.short	0x0100
        /*024e*/ 	.byte	0x08
	.zero		1


	//   ....[25]....
        /*0250*/ 	.word	0x000003f0
        /*0254*/ 	.word	0x000000ff
        /*0258*/ 	.word	0x000001c8
        /*025c*/ 	.short	0x0100
        /*025e*/ 	.byte	0x08
	.zero		1


	//   ....[26]....
        /*0260*/ 	.word	0x00000400
        /*0264*/ 	.word	0x000000ff
        /*0268*/ 	.word	0x00000068
        /*026c*/ 	.short	0x0100
        /*026e*/ 	.byte	0x08
	.zero		1


	//   ....[27]....
        /*0270*/ 	.word	0x00000410
        /*0274*/ 	.word	0x000000ff
        /*0278*/ 	.word	0x000001d0
        /*027c*/ 	.short	0x0100
        /*027e*/ 	.byte	0x08
	.zero		1


	//   ....[28]....
        /*0280*/ 	.word	0x00000420
        /*0284*/ 	.word	0x000000ff
        /*0288*/ 	.word	0x00000070
        /*028c*/ 	.short	0x0100
        /*028e*/ 	.byte	0x08
	.zero		1


	//   ....[29]....
        /*0290*/ 	.word	0x00000430
        /*0294*/ 	.word	0x000000ff
        /*0298*/ 	.word	0x000001d8
        /*029c*/ 	.short	0x0100
        /*029e*/ 	.byte	0x08
	.zero		1


	//   ....[30]....
        /*02a0*/ 	.word	0x00000440
        /*02a4*/ 	.word	0x000000ff
        /*02a8*/ 	.word	0x00000078
        /*02ac*/ 	.short	0x0100
        /*02ae*/ 	.byte	0x08
	.zero		1


	//   ....[31]....
        /*02b0*/ 	.word	0x00000450
        /*02b4*/ 	.word	0x000000ff
        /*02b8*/ 	.word	0x000001e0
        /*02bc*/ 	.short	0x0100
        /*02be*/ 	.byte	0x08
	.zero		1


	//   ....[32]....
        /*02c0*/ 	.word	0x00000460
        /*02c4*/ 	.word	0x000000ff
        /*02c8*/ 	.word	0x00000080
        /*02cc*/ 	.short	0x0100
        /*02ce*/ 	.byte	0x08
	.zero		1


	//   ....[33]....
        /*02d0*/ 	.word	0x00000470
        /*02d4*/ 	.word	0x000000ff
        /*02d8*/ 	.word	0x000001e8
        /*02dc*/ 	.short	0x0100
        /*02de*/ 	.byte	0x08
	.zero		1


	//   ....[34]....
        /*02e0*/ 	.word	0x00000480
        /*02e4*/ 	.word	0x000000ff
        /*02e8*/ 	.word	0x00000088
        /*02ec*/ 	.short	0x0100
        /*02ee*/ 	.byte	0x08
	.zero		1


	//   ....[35]....
        /*02f0*/ 	.word	0x00000490
        /*02f4*/ 	.word	0x000000ff
        /*02f8*/ 	.word	0x000001f0
        /*02fc*/ 	.short	0x0100
        /*02fe*/ 	.byte	0x08
	.zero		1


	//   ....[36]....
        /*0300*/ 	.word	0x000004a0
        /*0304*/ 	.word	0x000000ff
        /*0308*/ 	.word	0x00000090
        /*030c*/ 	.short	0x0100
        /*030e*/ 	.byte	0x08
	.zero		1


	//   ....[37]....
        /*0310*/ 	.word	0x000004b0
        /*0314*/ 	.word	0x000000ff
        /*0318*/ 	.word	0x000001f8
        /*031c*/ 	.short	0x0100
        /*031e*/ 	.byte	0x08
	.zero		1


	//   ....[38]....
        /*0320*/ 	.word	0x000004c0
        /*0324*/ 	.word	0x000000ff
        /*0328*/ 	.word	0x00000098
        /*032c*/ 	.short	0x0100
        /*032e*/ 	.byte	0x08
	.zero		1


	//   ....[39]....
        /*0330*/ 	.word	0x000004d0
        /*0334*/ 	.word	0x000000ff
        /*0338*/ 	.word	0x00000200
        /*033c*/ 	.short	0x0100
        /*033e*/ 	.byte	0x08
	.zero		1


	//   ....[40]....
        /*0340*/ 	.word	0x000004e0
        /*0344*/ 	.word	0x000000ff
        /*0348*/ 	.word	0x000000a0
        /*034c*/ 	.short	0x0100
        /*034e*/ 	.byte	0x08
	.zero		1


	//   ....[41]....
        /*0350*/ 	.word	0x000004f0
        /*0354*/ 	.word	0x000000ff
        /*0358*/ 	.word	0x00000208
        /*035c*/ 	.short	0x0100
        /*035e*/ 	.byte	0x08
	.zero		1


	//   ....[42]....
        /*0360*/ 	.word	0x00000500
        /*0364*/ 	.word	0x000000ff
        /*0368*/ 	.word	0x000000a8
        /*036c*/ 	.short	0x0100
        /*036e*/ 	.byte	0x08
	.zero		1


	//   ....[43]....
        /*0370*/ 	.word	0x00000510
        /*0374*/ 	.word	0x000000ff
        /*0378*/ 	.word	0x00000210
        /*037c*/ 	.short	0x0100
        /*037e*/ 	.byte	0x08
	.zero		1


	//   ....[44]....
        /*0380*/ 	.word	0x00000520
        /*0384*/ 	.word	0x000000ff
        /*0388*/ 	.word	0x000000b0
        /*038c*/ 	.short	0x0100
        /*038e*/ 	.byte	0x08
	.zero		1


	//   ....[45]....
        /*0390*/ 	.word	0x00000530
        /*0394*/ 	.word	0x000000ff
        /*0398*/ 	.word	0x00000218
        /*039c*/ 	.short	0x0100
        /*039e*/ 	.byte	0x08
	.zero		1


	//   ....[46]....
        /*03a0*/ 	.word	0x00000540
        /*03a4*/ 	.word	0x000000ff
        /*03a8*/ 	.word	0x000000b8
        /*03ac*/ 	.short	0x0100
        /*03ae*/ 	.byte	0x08
	.zero		1


	//   ....[47]....
        /*03b0*/ 	.word	0x00000550
        /*03b4*/ 	.word	0x000000ff
        /*03b8*/ 	.word	0x00000220
        /*03bc*/ 	.short	0x0100
        /*03be*/ 	.byte	0x08
	.zero		1


	//   ....[48]....
        /*03c0*/ 	.word	0x00000560
        /*03c4*/ 	.word	0x000000ff
        /*03c8*/ 	.word	0x000000c0
        /*03cc*/ 	.short	0x0100
        /*03ce*/ 	.byte	0x08
	.zero		1


	//   ....[49]....
        /*03d0*/ 	.word	0x00000570
        /*03d4*/ 	.word	0x000000ff
        /*03d8*/ 	.word	0x00000228
        /*03dc*/ 	.short	0x0100
        /*03de*/ 	.byte	0x08
	.zero		1


	//   ....[50]....
        /*03e0*/ 	.word	0x00000580
        /*03e4*/ 	.word	0x000000ff
        /*03e8*/ 	.word	0x000000c8
        /*03ec*/ 	.short	0x0100
        /*03ee*/ 	.byte	0x08
	.zero		1


	//   ....[51]....
        /*03f0*/ 	.word	0x00000590
        /*03f4*/ 	.word	0x000000ff
        /*03f8*/ 	.word	0x00000230
        /*03fc*/ 	.short	0x0100
        /*03fe*/ 	.byte	0x08
	.zero		1


	//   ....[52]....
        /*0400*/ 	.word	0x000005a0
        /*0404*/ 	.word	0x000000ff
        /*0408*/ 	.word	0x000000d0
        /*040c*/ 	.short	0x0100
        /*040e*/ 	.byte	0x08
	.zero		1


	//   ....[53]....
        /*0410*/ 	.word	0x000005b0
        /*0414*/ 	.word	0x000000ff
        /*0418*/ 	.word	0x00000238
        /*041c*/ 	.short	0x0100
        /*041e*/ 	.byte	0x08
	.zero		1


	//   ....[54]....
        /*0420*/ 	.word	0x000005c0
        /*0424*/ 	.word	0x000000ff
        /*0428*/ 	.word	0x000000d8
        /*042c*/ 	.short	0x0100
        /*042e*/ 	.byte	0x08
	.zero		1


	//   ....[55]....
        /*0430*/ 	.word	0x000005d0
        /*0434*/ 	.word	0x000000ff
        /*0438*/ 	.word	0x00000240
        /*043c*/ 	.short	0x0100
        /*043e*/ 	.byte	0x08
	.zero		1


	//   ....[56]....
        /*0440*/ 	.word	0x000005e0
        /*0444*/ 	.word	0x000000ff
        /*0448*/ 	.word	0x000000e0
        /*044c*/ 	.short	0x0100
        /*044e*/ 	.byte	0x08
	.zero		1


	//   ....[57]....
        /*0450*/ 	.word	0x000005f0
        /*0454*/ 	.word	0x000000ff
        /*0458*/ 	.word	0x00000248
        /*045c*/ 	.short	0x0100
        /*045e*/ 	.byte	0x08
	.zero		1


	//   ....[58]....
        /*0460*/ 	.word	0x00000600
        /*0464*/ 	.word	0x000000ff
        /*0468*/ 	.word	0x000000e8
        /*046c*/ 	.short	0x0100
        /*046e*/ 	.byte	0x08
	.zero		1


	//   ....[59]....
        /*0470*/ 	.word	0x00000610
        /*0474*/ 	.word	0x000000ff
        /*0478*/ 	.word	0x00000250
        /*047c*/ 	.short	0x0100
        /*047e*/ 	.byte	0x08
	.zero		1


	//   ....[60]....
        /*0480*/ 	.word	0x00000620
        /*0484*/ 	.word	0x000000ff
        /*0488*/ 	.word	0x000000f0
        /*048c*/ 	.short	0x0100
        /*048e*/ 	.byte	0x08
	.zero		1


	//   ....[61]....
        /*0490*/ 	.word	0x00000630
        /*0494*/ 	.word	0x000000ff
        /*0498*/ 	.word	0x00000258
        /*049c*/ 	.short	0x0100
        /*049e*/ 	.byte	0x08
	.zero		1


	//   ....[62]....
        /*04a0*/ 	.word	0x00000640
        /*04a4*/ 	.word	0x000000ff
        /*04a8*/ 	.word	0x000000f8
        /*04ac*/ 	.short	0x0100
        /*04ae*/ 	.byte	0x08
	.zero		1


	//   ....[63]....
        /*04b0*/ 	.word	0x00000650
        /*04b4*/ 	.word	0x000000ff
        /*04b8*/ 	.word	0x00000260
        /*04bc*/ 	.short	0x0100
        /*04be*/ 	.byte	0x08
	.zero		1


	//   ....[64]....
        /*04c0*/ 	.word	0x00000660
        /*04c4*/ 	.word	0x000000ff
        /*04c8*/ 	.word	0x00000100
        /*04cc*/ 	.short	0x0100
        /*04ce*/ 	.byte	0x08
	.zero		1


	//   ....[65]....
        /*04d0*/ 	.word	0x00000670
        /*04d4*/ 	.word	0x000000ff
        /*04d8*/ 	.word	0x00000268
        /*04dc*/ 	.short	0x0100
        /*04de*/ 	.byte	0x08
	.zero		1


	//   ....[66]....
        /*04e0*/ 	.word	0x00000680
        /*04e4*/ 	.word	0x000000ff
        /*04e8*/ 	.word	0x00000108
        /*04ec*/ 	.short	0x0100
        /*04ee*/ 	.byte	0x08
	.zero		1


	//   ....[67]....
        /*04f0*/ 	.word	0x00000690
        /*04f4*/ 	.word	0x000000ff
        /*04f8*/ 	.word	0x00000270
        /*04fc*/ 	.short	0x0100
        /*04fe*/ 	.byte	0x08
	.zero		1


	//   ....[68]....
        /*0500*/ 	.word	0x000006a0
        /*0504*/ 	.word	0x000000ff
        /*0508*/ 	.word	0x00000110
        /*050c*/ 	.short	0x0100
        /*050e*/ 	.byte	0x08
	.zero		1


	//   ....[69]....
        /*0510*/ 	.word	0x000006b0
        /*0514*/ 	.word	0x000000ff
        /*0518*/ 	.word	0x00000278
        /*051c*/ 	.short	0x0100
        /*051e*/ 	.byte	0x08
	.zero		1


	//   ....[70]....
        /*0520*/ 	.word	0x000006c0
        /*0524*/ 	.word	0x000000ff
        /*0528*/ 	.word	0x00000118
        /*052c*/ 	.short	0x0100
        /*052e*/ 	.byte	0x08
	.zero		1


	//   ....[71]....
        /*0530*/ 	.word	0x000006d0
        /*0534*/ 	.word	0x000000ff
        /*0538*/ 	.word	0x00000280
        /*053c*/ 	.short	0x0100
        /*053e*/ 	.byte	0x08
	.zero		1


	//   ....[72]....
        /*0540*/ 	.word	0x000006e0
        /*0544*/ 	.word	0x000000ff
        /*0548*/ 	.word	0x00000120
        /*054c*/ 	.short	0x0100
        /*054e*/ 	.byte	0x08
	.zero		1


	//   ....[73]....
        /*0550*/ 	.word	0x000006f0
        /*0554*/ 	.word	0x000000ff
        /*0558*/ 	.word	0x00000288
        /*055c*/ 	.short	0x0100
        /*055e*/ 	.byte	0x08
	.zero		1


	//   ....[74]....
        /*0560*/ 	.word	0x00000700
        /*0564*/ 	.word	0x000000ff
        /*0568*/ 	.word	0x00000128
        /*056c*/ 	.short	0x0100
        /*056e*/ 	.byte	0x08
	.zero		1


	//   ....[75]....
        /*0570*/ 	.word	0x00000710
        /*0574*/ 	.word	0x000000ff
        /*0578*/ 	.word	0x00000290
        /*057c*/ 	.short	0x0100
        /*057e*/ 	.byte	0x08
	.zero		1


	//   ....[76]....
        /*0580*/ 	.word	0x00000720
        /*0584*/ 	.word	0x000000ff
        /*0588*/ 	.word	0x00000130
        /*058c*/ 	.short	0x0100
        /*058e*/ 	.byte	0x08
	.zero		1


	//   ....[77]....
        /*0590*/ 	.word	0x00000730
        /*0594*/ 	.word	0x000000ff
        /*0598*/ 	.word	0x00000298
        /*059c*/ 	.short	0x0100
        /*059e*/ 	.byte	0x08
	.zero		1


	//   ....[78]....
        /*05a0*/ 	.word	0x00000740
        /*05a4*/ 	.word	0x000000ff
        /*05a8*/ 	.word	0x00000138
        /*05ac*/ 	.short	0x0100
        /*05ae*/ 	.byte	0x08
	.zero		1


	//   ....[79]....
        /*05b0*/ 	.word	0x00000750
        /*05b4*/ 	.word	0x000000ff
        /*05b8*/ 	.word	0x000002a0
        /*05bc*/ 	.short	0x0100
        /*05be*/ 	.byte	0x08
	.zero		1


	//   ....[80]....
        /*05c0*/ 	.word	0x00000760
        /*05c4*/ 	.word	0x000000ff
        /*05c8*/ 	.word	0x00000140
        /*05cc*/ 	.short	0x0100
        /*05ce*/ 	.byte	0x08
	.zero		1


	//   ....[81]....
        /*05d0*/ 	.word	0x00000770
        /*05d4*/ 	.word	0x000000ff
        /*05d8*/ 	.word	0x000002a8
        /*05dc*/ 	.short	0x0100
        /*05de*/ 	.byte	0x08
	.zero		1


	//   ....[82]....
        /*05e0*/ 	.word	0x00000780
        /*05e4*/ 	.word	0x000000ff
        /*05e8*/ 	.word	0x00000148
        /*05ec*/ 	.short	0x0100
        /*05ee*/ 	.byte	0x08
	.zero		1


	//   ....[83]....
        /*05f0*/ 	.word	0x00000790
        /*05f4*/ 	.word	0x000000ff
        /*05f8*/ 	.word	0x000002b0
        /*05fc*/ 	.short	0x0100
        /*05fe*/ 	.byte	0x08
	.zero		1


	//   ....[84]....
        /*0600*/ 	.word	0x000007a0
        /*0604*/ 	.word	0x000000ff
        /*0608*/ 	.word	0x00000150
        /*060c*/ 	.short	0x0100
        /*060e*/ 	.byte	0x08
	.zero		1


	//   ....[85]....
        /*0610*/ 	.word	0x000007b0
        /*0614*/ 	.word	0x000000ff
        /*0618*/ 	.word	0x000002b8
        /*061c*/ 	.short	0x0100
        /*061e*/ 	.byte	0x08
	.zero		1


	//   ....[86]....
        /*0620*/ 	.word	0x000007c0
        /*0624*/ 	.word	0x000000ff
        /*0628*/ 	.word	0x00000158
        /*062c*/ 	.short	0x0100
        /*062e*/ 	.byte	0x08
	.zero		1


	//   ....[87]....
        /*0630*/ 	.word	0x000007d0
        /*0634*/ 	.word	0x000000ff
        /*0638*/ 	.word	0x000002c0
        /*063c*/ 	.short	0x0100
        /*063e*/ 	.byte	0x08
	.zero		1


	//   ....[88]....
        /*0640*/ 	.word	0x000007e0
        /*0644*/ 	.word	0x000000ff
        /*0648*/ 	.word	0x00000160
        /*064c*/ 	.short	0x0100
        /*064e*/ 	.byte	0x08
	.zero		1


	//   ....[89]....
        /*0650*/ 	.word	0x000007f0
        /*0654*/ 	.word	0x000000ff
        /*0658*/ 	.word	0x000002c8
        /*065c*/ 	.short	0x0100
        /*065e*/ 	.byte	0x08
	.zero		1


	//   ....[90]....
        /*0660*/ 	.word	0x00000b10
        /*0664*/ 	.word	0x000000ff
        /*0668*/ 	.word	0x00000300
        /*066c*/ 	.short	0x0100
        /*066e*/ 	.byte	0x08
	.zero		1


	//   ....[91]....
        /*0670*/ 	.word	0x00000b80
        /*0674*/ 	.word	0x000000ff
        /*0678*/ 	.word	0x00000308
        /*067c*/ 	.short	0x0100
        /*067e*/ 	.byte	0x08
	.zero		1


	//   ....[92]....
        /*0680*/ 	.word	0x00000ba0
        /*0684*/ 	.word	0x000000ff
        /*0688*/ 	.word	0x000002e0
        /*068c*/ 	.short	0x0100
        /*068e*/ 	.byte	0x09
	.zero		1


	//   ....[93]....
        /*0690*/ 	.word	0x00000bb0
        /*0694*/ 	.word	0x000000ff
        /*0698*/ 	.word	0x000002e8
        /*069c*/ 	.short	0x0100
        /*069e*/ 	.byte	0x09
	.zero		1


	//   ....[94]....
        /*06a0*/ 	.word	0x00000bc0
        /*06a4*/ 	.word	0x000000ff
        /*06a8*/ 	.word	0x000002f0
        /*06ac*/ 	.short	0x0100
        /*06ae*/ 	.byte	0x09
	.zero		1


	//   ....[95]....
        /*06b0*/ 	.word	0x00000bd0
        /*06b4*/ 	.word	0x000000ff
        /*06b8*/ 	.word	0x000002f8
        /*06bc*/ 	.short	0x0100
        /*06be*/ 	.byte	0x09
	.zero		1


	//   ....[96]....
        /*06c0*/ 	.word	0x00001b20
        /*06c4*/ 	.word	0x000000ff
        /*06c8*/ 	.word	0xfffffff8
        /*06cc*/ 	.short	0x010a
        /*06ce*/ 	.byte	0x2c
	.zero		1


	//   ....[97]....
        /*06d0*/ 	.word	0x00001ce0
        /*06d4*/ 	.word	0x00000003
        /*06d8*/ 	.word	0x00000000
        /*06dc*/ 	.short	0x010a
        /*06de*/ 	.byte	0x3f
	.zero		1


	//   ....[98]....
        /*06e0*/ 	.word	0x00001d20
        /*06e4*/ 	.word	0x00000003
        /*06e8*/ 	.word	0x00000000
        /*06ec*/ 	.short	0x010a
        /*06ee*/ 	.byte	0x3f
	.zero		1


	//   ....[99]....
        /*06f0*/ 	.word	0x00001eb0
        /*06f4*/ 	.word	0x000000ff
        /*06f8*/ 	.word	0x00000000
        /*06fc*/ 	.short	0x010a
        /*06fe*/ 	.byte	0x04
	.zero		1


	//   ....[100]....
        /*0700*/ 	.word	0x00001ef0
        /*0704*/ 	.word	0x000000ff
        /*0708*/ 	.word	0x00000000
        /*070c*/ 	.short	0x010a
        /*070e*/ 	.byte	0x04
	.zero		1


	//   ....[101]....
        /*0710*/ 	.word	0x00001fe0
        /*0714*/ 	.word	0x000000ff
        /*0718*/ 	.word	0x00000000
        /*071c*/ 	.short	0x0101
        /*071e*/ 	.byte	0x04
	.zero		1


	//   ....[102]....
        /*0720*/ 	.word	0x000020e0
        /*0724*/ 	.word	0x00000003
        /*0728*/ 	.word	0x00000000
        /*072c*/ 	.short	0x0101
        /*072e*/ 	.byte	0x30
	.zero		1


	//   ....[103]....
        /*0730*/ 	.word	0x000021d0
        /*0734*/ 	.word	0x000000ff
        /*0738*/ 	.word	0x00000000
        /*073c*/ 	.short	0x0101
        /*073e*/ 	.byte	0x04
	.zero		1


	//   ....[104]....
        /*0740*/ 	.word	0x00002240
        /*0744*/ 	.word	0x000000ff
        /*0748*/ 	.word	0x00000008
        /*074c*/ 	.short	0x010a
        /*074e*/ 	.byte	0x2c
	.zero		1


	//   ....[105]....
        /*0750*/ 	.word	0x000054d0
        /*0754*/ 	.word	0x00000000
        /*0758*/ 	.word	0x00000000
        /*075c*/ 	.short	0x0101
        /*075e*/ 	.byte	0x30
	.zero		1


	//   ....[106]....
        /*0760*/ 	.word	0x00005de0
        /*0764*/ 	.word	0x0000000b
        /*0768*/ 	.word	0x00000168
        /*076c*/ 	.short	0x010a
        /*076e*/ 	.byte	0x3f
	.zero		1


	//   ....[107]....
        /*0770*/ 	.word	0x000061d0
        /*0774*/ 	.word	0x00000006
        /*0778*/ 	.word	0x00000308
        /*077c*/ 	.short	0x0101
        /*077e*/ 	.byte	0x3f
	.zero		1


	//   ....[108]....
        /*0780*/ 	.word	0x000068e0
        /*0784*/ 	.word	0x00000007
        /*0788*/ 	.word	0x00000000
        /*078c*/ 	.short	0x010a
        /*078e*/ 	.byte	0x3f
	.zero		1


	//   ....[109]....
        /*0790*/ 	.word	0x00006960
        /*0794*/ 	.word	0x00000006
        /*0798*/ 	.word	0x00000000
        /*079c*/ 	.short	0x010a
        /*079e*/ 	.byte	0x3f
	.zero		1


	//   ....[110]....
        /*07a0*/ 	.word	0x000069f0
        /*07a4*/ 	.word	0x00000007
        /*07a8*/ 	.word	0x00000000
        /*07ac*/ 	.short	0x010a
        /*07ae*/ 	.byte	0x3f
	.zero		1


	//   ....[111]....
        /*07b0*/ 	.word	0x00006a80
        /*07b4*/ 	.word	0x00000006
        /*07b8*/ 	.word	0x00000000
        /*07bc*/ 	.short	0x010a
        /*07be*/ 	.byte	0x3f
	.zero		1


	//   ....[112]....
        /*07c0*/ 	.word	0x00006b10
        /*07c4*/ 	.word	0x00000007
        /*07c8*/ 	.word	0x00000000
        /*07cc*/ 	.short	0x010a
        /*07ce*/ 	.byte	0x3f
	.zero		1


	//   ....[113]....
        /*07d0*/ 	.word	0x00006ba0
        /*07d4*/ 	.word	0x00000006
        /*07d8*/ 	.word	0x00000000
        /*07dc*/ 	.short	0x010a
        /*07de*/ 	.byte	0x3f
	.zero		1


	//   ....[114]....
        /*07e0*/ 	.word	0x00006c30
        /*07e4*/ 	.word	0x00000007
        /*07e8*/ 	.word	0x00000000
        /*07ec*/ 	.short	0x010a
        /*07ee*/ 	.byte	0x3f
	.zero		1


	//   ....[115]....
        /*07f0*/ 	.word	0x00006cc0
        /*07f4*/ 	.word	0x00000006
        /*07f8*/ 	.word	0x00000000
        /*07fc*/ 	.short	0x010a
        /*07fe*/ 	.byte	0x3f
	.zero		1


	//   ....[116]....
        /*0800*/ 	.word	0x00006d50
        /*0804*/ 	.word	0x00000007
        /*0808*/ 	.word	0x00000000
        /*080c*/ 	.short	0x010a
        /*080e*/ 	.byte	0x3f
	.zero		1


	//   ....[117]....
        /*0810*/ 	.word	0x00006de0
        /*0814*/ 	.word	0x00000006
        /*0818*/ 	.word	0x00000000
        /*081c*/ 	.short	0x010a
        /*081e*/ 	.byte	0x3f
	.zero		1


	//   ....[118]....
        /*0820*/ 	.word	0x00006e70
        /*0824*/ 	.word	0x00000007
        /*0828*/ 	.word	0x00000000
        /*082c*/ 	.short	0x010a
        /*082e*/ 	.byte	0x3f
	.zero		1


	//   ....[119]....
        /*0830*/ 	.word	0x00006f00
        /*0834*/ 	.word	0x00000006
        /*0838*/ 	.word	0x00000000
        /*083c*/ 	.short	0x010a
        /*083e*/ 	.byte	0x3f
	.zero		1


	//   ....[120]....
        /*0840*/ 	.word	0x00006f90
        /*0844*/ 	.word	0x00000007
        /*0848*/ 	.word	0x00000000
        /*084c*/ 	.short	0x010a
        /*084e*/ 	.byte	0x3f
	.zero		1


	//   ....[121]....
        /*0850*/ 	.word	0x00007020
        /*0854*/ 	.word	0x00000006
        /*0858*/ 	.word	0x00000000
        /*085c*/ 	.short	0x010a
        /*085e*/ 	.byte	0x3f
	.zero		1


	//   ....[122]....
        /*0860*/ 	.word	0x000070b0
        /*0864*/ 	.word	0x00000007
        /*0868*/ 	.word	0x00000000
        /*086c*/ 	.short	0x010a
        /*086e*/ 	.byte	0x3f
	.zero		1


	//   ....[123]....
        /*0870*/ 	.word	0x00007140
        /*0874*/ 	.word	0x00000006
        /*0878*/ 	.word	0x00000000
        /*087c*/ 	.short	0x010a
        /*087e*/ 	.byte	0x3f
	.zero		1


	//   ....[124]....
        /*0880*/ 	.word	0x000071d0
        /*0884*/ 	.word	0x00000007
        /*0888*/ 	.word	0x00000000
        /*088c*/ 	.short	0x010a
        /*088e*/ 	.byte	0x3f
	.zero		1


	//   ....[125]....
        /*0890*/ 	.word	0x00007260
        /*0894*/ 	.word	0x00000006
        /*0898*/ 	.word	0x00000000
        /*089c*/ 	.short	0x010a
        /*089e*/ 	.byte	0x3f
	.zero		1


	//   ....[126]....
        /*08a0*/ 	.word	0x000072f0
        /*08a4*/ 	.word	0x00000007
        /*08a8*/ 	.word	0x00000000
        /*08ac*/ 	.short	0x010a
        /*08ae*/ 	.byte	0x3f
	.zero		1


	//   ....[127]....
        /*08b0*/ 	.word	0x00007380
        /*08b4*/ 	.word	0x00000006
        /*08b8*/ 	.word	0x00000000
        /*08bc*/ 	.short	0x010a
        /*08be*/ 	.byte	0x3f
	.zero		1


	//   ....[128]....
        /*08c0*/ 	.word	0x00007410
        /*08c4*/ 	.word	0x00000007
        /*08c8*/ 	.word	0x00000000
        /*08cc*/ 	.short	0x010a
        /*08ce*/ 	.byte	0x3f
	.zero		1


	//   ....[129]....
        /*08d0*/ 	.word	0x000074a0
        /*08d4*/ 	.word	0x00000006
        /*08d8*/ 	.word	0x00000000
        /*08dc*/ 	.short	0x010a
        /*08de*/ 	.byte	0x3f
	.zero		1


	//   ....[130]....
        /*08e0*/ 	.word	0x00007530
        /*08e4*/ 	.word	0x00000007
        /*08e8*/ 	.word	0x00000000
        /*08ec*/ 	.short	0x010a
        /*08ee*/ 	.byte	0x3f
	.zero		1


	//   ....[131]....
        /*08f0*/ 	.word	0x000075c0
        /*08f4*/ 	.word	0x00000006
        /*08f8*/ 	.word	0x00000000
        /*08fc*/ 	.short	0x010a
        /*08fe*/ 	.byte	0x3f
	.zero		1


	//   ....[132]....
        /*0900*/ 	.word	0x00007650
        /*0904*/ 	.word	0x00000007
        /*0908*/ 	.word	0x00000000
        /*090c*/ 	.short	0x010a
        /*090e*/ 	.byte	0x3f
	.zero		1


	//   ....[133]....
        /*0910*/ 	.word	0x000076e0
        /*0914*/ 	.word	0x00000006
        /*0918*/ 	.word	0x00000000
        /*091c*/ 	.short	0x010a
        /*091e*/ 	.byte	0x3f
	.zero		1


	//   ....[134]....
        /*0920*/ 	.word	0x00007770
        /*0924*/ 	.word	0x00000007
        /*0928*/ 	.word	0x00000000
        /*092c*/ 	.short	0x010a
        /*092e*/ 	.byte	0x3f
	.zero		1


	//   ....[135]....
        /*0930*/ 	.word	0x00007800
        /*0934*/ 	.word	0x00000006
        /*0938*/ 	.word	0x00000000
        /*093c*/ 	.short	0x010a
        /*093e*/ 	.byte	0x3f
	.zero		1


	//   ....[136]....
        /*0940*/ 	.word	0x00007890
        /*0944*/ 	.word	0x00000007
        /*0948*/ 	.word	0x00000000
        /*094c*/ 	.short	0x010a
        /*094e*/ 	.byte	0x3f
	.zero		1


	//   ....[137]....
        /*0950*/ 	.word	0x00007920
        /*0954*/ 	.word	0x00000006
        /*0958*/ 	.word	0x00000000
        /*095c*/ 	.short	0x010a
        /*095e*/ 	.byte	0x3f
	.zero		1


	//   ....[138]....
        /*0960*/ 	.word	0x000079b0
        /*0964*/ 	.word	0x00000007
        /*0968*/ 	.word	0x00000000
        /*096c*/ 	.short	0x010a
        /*096e*/ 	.byte	0x3f
	.zero		1


	//   ....[139]....
        /*0970*/ 	.word	0x00007a40
        /*0974*/ 	.word	0x00000006
        /*0978*/ 	.word	0x00000000
        /*097c*/ 	.short	0x010a
        /*097e*/ 	.byte	0x3f
	.zero		1


	//   ....[140]....
        /*0980*/ 	.word	0x00007ad0
        /*0984*/ 	.word	0x00000007
        /*0988*/ 	.word	0x00000000
        /*098c*/ 	.short	0x010a
        /*098e*/ 	.byte	0x3f
	.zero		1


	//   ....[141]....
        /*0990*/ 	.word	0x00007b60
        /*0994*/ 	.word	0x00000006
        /*0998*/ 	.word	0x00000000
        /*099c*/ 	.short	0x010a
        /*099e*/ 	.byte	0x3f
	.zero		1


	//   ....[142]....
        /*09a0*/ 	.word	0x00007bf0
        /*09a4*/ 	.word	0x00000007
        /*09a8*/ 	.word	0x00000000
        /*09ac*/ 	.short	0x010a
        /*09ae*/ 	.byte	0x3f
	.zero		1


	//   ....[143]....
        /*09b0*/ 	.word	0x00007c80
        /*09b4*/ 	.word	0x00000006
        /*09b8*/ 	.word	0x00000000
        /*09bc*/ 	.short	0x010a
        /*09be*/ 	.byte	0x3f
	.zero		1


	//   ....[144]....
        /*09c0*/ 	.word	0x00007d10
        /*09c4*/ 	.word	0x00000007
        /*09c8*/ 	.word	0x00000000
        /*09cc*/ 	.short	0x010a
        /*09ce*/ 	.byte	0x3f
	.zero		1


	//   ....[145]....
        /*09d0*/ 	.word	0x00007da0
        /*09d4*/ 	.word	0x00000006
        /*09d8*/ 	.word	0x00000000
        /*09dc*/ 	.short	0x010a
        /*09de*/ 	.byte	0x3f
	.zero		1


	//   ....[146]....
        /*09e0*/ 	.word	0x00007e30
        /*09e4*/ 	.word	0x00000007
        /*09e8*/ 	.word	0x00000000
        /*09ec*/ 	.short	0x010a
        /*09ee*/ 	.byte	0x3f
	.zero		1


	//   ....[147]....
        /*09f0*/ 	.word	0x00007ec0
        /*09f4*/ 	.word	0x00000006
        /*09f8*/ 	.word	0x00000000
        /*09fc*/ 	.short	0x010a
        /*09fe*/ 	.byte	0x3f
	.zero		1


	//   ....[148]....
        /*0a00*/ 	.word	0x00007f50
        /*0a04*/ 	.word	0x00000007
        /*0a08*/ 	.word	0x00000000
        /*0a0c*/ 	.short	0x010a
        /*0a0e*/ 	.byte	0x3f
	.zero		1


	//   ....[149]....
        /*0a10*/ 	.word	0x00007fe0
        /*0a14*/ 	.word	0x00000006
        /*0a18*/ 	.word	0x00000000
        /*0a1c*/ 	.short	0x010a
        /*0a1e*/ 	.byte	0x3f
	.zero		1


	//   ....[150]....
        /*0a20*/ 	.word	0x00008070
        /*0a24*/ 	.word	0x00000007
        /*0a28*/ 	.word	0x00000000
        /*0a2c*/ 	.short	0x010a
        /*0a2e*/ 	.byte	0x3f
	.zero		1


	//   ....[151]....
        /*0a30*/ 	.word	0x00008100
        /*0a34*/ 	.word	0x00000006
        /*0a38*/ 	.word	0x00000000
        /*0a3c*/ 	.short	0x010a
        /*0a3e*/ 	.byte	0x3f
	.zero		1


	//   ....[152]....
        /*0a40*/ 	.word	0x00008190
        /*0a44*/ 	.word	0x00000005
        /*0a48*/ 	.word	0x00000000
        /*0a4c*/ 	.short	0x010a
        /*0a4e*/ 	.byte	0x3f
	.zero		1


	//   ....[153]....
        /*0a50*/ 	.word	0x00008200
        /*0a54*/ 	.word	0x00000003
        /*0a58*/ 	.word	0xfffffff8
        /*0a5c*/ 	.short	0x010a
        /*0a5e*/ 	.byte	0x3f
	.zero		1


	//   ....[154]....
        /*0a60*/ 	.word	0x00008250
        /*0a64*/ 	.word	0x00000003
        /*0a68*/ 	.word	0x00000000
        /*0a6c*/ 	.short	0x010a
        /*0a6e*/ 	.byte	0x3f
	.zero		1


	//   ....[155]....
        /*0a70*/ 	.word	0x000082b0
        /*0a74*/ 	.word	0x00000004
        /*0a78*/ 	.word	0x00000000
        /*0a7c*/ 	.short	0x010a
        /*0a7e*/ 	.byte	0x3f
	.zero		1


	//   ....[156]....
        /*0a80*/ 	.word	0x00008310
        /*0a84*/ 	.word	0x00000003
        /*0a88*/ 	.word	0x00000008
        /*0a8c*/ 	.short	0x010a
        /*0a8e*/ 	.byte	0x3f
	.zero		1


	//   ....[157]....
        /*0a90*/ 	.word	0x000083e0
        /*0a94*/ 	.word	0x0000000b
        /*0a98*/ 	.word	0x00000168
        /*0a9c*/ 	.short	0x010a
        /*0a9e*/ 	.byte	0x3f
	.zero		1


	//   ....[158]....
        /*0aa0*/ 	.word	0x000084b0
        /*0aa4*/ 	.word	0x00000007
        /*0aa8*/ 	.word	0x00000000
        /*0aac*/ 	.short	0x010a
        /*0aae*/ 	.byte	0x3f
	.zero		1


	//   ....[159]....
        /*0ab0*/ 	.word	0x00008500
        /*0ab4*/ 	.word	0x00000006
        /*0ab8*/ 	.word	0x00000000
        /*0abc*/ 	.short	0x010a
        /*0abe*/ 	.byte	0x3f
	.zero		1


	//   ....[160]....
        /*0ac0*/ 	.word	0x00008550
        /*0ac4*/ 	.word	0x00000007
        /*0ac8*/ 	.word	0x00000000
        /*0acc*/ 	.short	0x010a
        /*0ace*/ 	.byte	0x3f
	.zero		1


	//   ....[161]....
        /*0ad0*/ 	.word	0x000085a0
        /*0ad4*/ 	.word	0x00000006
        /*0ad8*/ 	.word	0x00000000
        /*0adc*/ 	.short	0x010a
        /*0ade*/ 	.byte	0x3f
	.zero		1


	//   ....[162]....
        /*0ae0*/ 	.word	0x000085f0
        /*0ae4*/ 	.word	0x00000007
        /*0ae8*/ 	.word	0x00000000
        /*0aec*/ 	.short	0x010a
        /*0aee*/ 	.byte	0x3f
	.zero		1


	//   ....[163]....
        /*0af0*/ 	.word	0x00008640
        /*0af4*/ 	.word	0x00000006
        /*0af8*/ 	.word	0x00000000
        /*0afc*/ 	.short	0x010a
        /*0afe*/ 	.byte	0x3f
	.zero		1


	//   ....[164]....
        /*0b00*/ 	.word	0x00008690
        /*0b04*/ 	.word	0x00000007
        /*0b08*/ 	.word	0x00000000
        /*0b0c*/ 	.short	0x010a
        /*0b0e*/ 	.byte	0x3f
	.zero		1


	//   ....[165]....
        /*0b10*/ 	.word	0x000086e0
        /*0b14*/ 	.word	0x00000006
        /*0b18*/ 	.word	0x00000000
        /*0b1c*/ 	.short	0x010a
        /*0b1e*/ 	.byte	0x3f
	.zero		1


	//   ....[166]....
        /*0b20*/ 	.word	0x00008730
        /*0b24*/ 	.word	0x00000007
        /*0b28*/ 	.word	0x00000000
        /*0b2c*/ 	.short	0x010a
        /*0b2e*/ 	.byte	0x3f
	.zero		1


	//   ....[167]....
        /*0b30*/ 	.word	0x00008780
        /*0b34*/ 	.word	0x00000006
        /*0b38*/ 	.word	0x00000000
        /*0b3c*/ 	.short	0x010a
        /*0b3e*/ 	.byte	0x3f
	.zero		1


	//   ....[168]....
        /*0b40*/ 	.word	0x000087d0
        /*0b44*/ 	.word	0x00000007
        /*0b48*/ 	.word	0x00000000
        /*0b4c*/ 	.short	0x010a
        /*0b4e*/ 	.byte	0x3f
	.zero		1


	//   ....[169]....
        /*0b50*/ 	.word	0x00008820
        /*0b54*/ 	.word	0x00000006
        /*0b58*/ 	.word	0x00000000
        /*0b5c*/ 	.short	0x010a
        /*0b5e*/ 	.byte	0x3f
	.zero		1


	//   ....[170]....
        /*0b60*/ 	.word	0x00008870
        /*0b64*/ 	.word	0x00000007
        /*0b68*/ 	.word	0x00000000
        /*0b6c*/ 	.short	0x010a
        /*0b6e*/ 	.byte	0x3f
	.zero		1


	//   ....[171]....
        /*0b70*/ 	.word	0x000088c0
        /*0b74*/ 	.word	0x00000006
        /*0b78*/ 	.word	0x00000000
        /*0b7c*/ 	.short	0x010a
        /*0b7e*/ 	.byte	0x3f
	.zero		1


	//   ....[172]....
        /*0b80*/ 	.word	0x00008910
        /*0b84*/ 	.word	0x00000007
        /*0b88*/ 	.word	0x00000000
        /*0b8c*/ 	.short	0x010a
        /*0b8e*/ 	.byte	0x3f
	.zero		1


	//   ....[173]....
        /*0b90*/ 	.word	0x00008960
        /*0b94*/ 	.word	0x00000006
        /*0b98*/ 	.word	0x00000000
        /*0b9c*/ 	.short	0x010a
        /*0b9e*/ 	.byte	0x3f
	.zero		1


	//   ....[174]....
        /*0ba0*/ 	.word	0x000089b0
        /*0ba4*/ 	.word	0x00000007
        /*0ba8*/ 	.word	0x00000000
        /*0bac*/ 	.short	0x010a
        /*0bae*/ 	.byte	0x3f
	.zero		1


	//   ....[175]....
        /*0bb0*/ 	.word	0x00008a00
        /*0bb4*/ 	.word	0x00000006
        /*0bb8*/ 	.word	0x00000000
        /*0bbc*/ 	.short	0x010a
        /*0bbe*/ 	.byte	0x3f
	.zero		1


	//   ....[176]....
        /*0bc0*/ 	.word	0x00008a50
        /*0bc4*/ 	.word	0x00000007
        /*0bc8*/ 	.word	0x00000000
        /*0bcc*/ 	.short	0x010a
        /*0bce*/ 	.byte	0x3f
	.zero		1


	//   ....[177]....
        /*0bd0*/ 	.word	0x00008aa0
        /*0bd4*/ 	.word	0x00000006
        /*0bd8*/ 	.word	0x00000000
        /*0bdc*/ 	.short	0x010a
        /*0bde*/ 	.byte	0x3f
	.zero		1


	//   ....[178]....
        /*0be0*/ 	.word	0x00008af0
        /*0be4*/ 	.word	0x00000007
        /*0be8*/ 	.word	0x00000000
        /*0bec*/ 	.short	0x010a
        /*0bee*/ 	.byte	0x3f
	.zero		1


	//   ....[179]....
        /*0bf0*/ 	.word	0x00008b40
        /*0bf4*/ 	.word	0x00000006
        /*0bf8*/ 	.word	0x00000000
        /*0bfc*/ 	.short	0x010a
        /*0bfe*/ 	.byte	0x3f
	.zero		1


	//   ....[180]....
        /*0c00*/ 	.word	0x00008b90
        /*0c04*/ 	.word	0x00000007
        /*0c08*/ 	.word	0x00000000
        /*0c0c*/ 	.short	0x010a
        /*0c0e*/ 	.byte	0x3f
	.zero		1


	//   ....[181]....
        /*0c10*/ 	.word	0x00008be0
        /*0c14*/ 	.word	0x00000006
        /*0c18*/ 	.word	0x00000000
        /*0c1c*/ 	.short	0x010a
        /*0c1e*/ 	.byte	0x3f
	.zero		1


	//   ....[182]....
        /*0c20*/ 	.word	0x00008c30
        /*0c24*/ 	.word	0x00000007
        /*0c28*/ 	.word	0x00000000
        /*0c2c*/ 	.short	0x010a
        /*0c2e*/ 	.byte	0x3f
	.zero		1


	//   ....[183]....
        /*0c30*/ 	.word	0x00008c80
        /*0c34*/ 	.word	0x00000006
        /*0c38*/ 	.word	0x00000000
        /*0c3c*/ 	.short	0x010a
        /*0c3e*/ 	.byte	0x3f
	.zero		1


	//   ....[184]....
        /*0c40*/ 	.word	0x00008cd0
        /*0c44*/ 	.word	0x00000007
        /*0c48*/ 	.word	0x00000000
        /*0c4c*/ 	.short	0x010a
        /*0c4e*/ 	.byte	0x3f
	.zero		1


	//   ....[185]....
        /*0c50*/ 	.word	0x00008d20
        /*0c54*/ 	.word	0x00000006
        /*0c58*/ 	.word	0x00000000
        /*0c5c*/ 	.short	0x010a
        /*0c5e*/ 	.byte	0x3f
	.zero		1


	//   ....[186]....
        /*0c60*/ 	.word	0x00008d70
        /*0c64*/ 	.word	0x00000007
        /*0c68*/ 	.word	0x00000000
        /*0c6c*/ 	.short	0x010a
        /*0c6e*/ 	.byte	0x3f
	.zero		1


	//   ....[187]....
        /*0c70*/ 	.word	0x00008dc0
        /*0c74*/ 	.word	0x00000006
        /*0c78*/ 	.word	0x00000000
        /*0c7c*/ 	.short	0x010a
        /*0c7e*/ 	.byte	0x3f
	.zero		1


	//   ....[188]....
        /*0c80*/ 	.word	0x00008e10
        /*0c84*/ 	.word	0x00000007
        /*0c88*/ 	.word	0x00000000
        /*0c8c*/ 	.short	0x010a
        /*0c8e*/ 	.byte	0x3f
	.zero		1


	//   ....[189]....
        /*0c90*/ 	.word	0x00008e60
        /*0c94*/ 	.word	0x00000006
        /*0c98*/ 	.word	0x00000000
        /*0c9c*/ 	.short	0x010a
        /*0c9e*/ 	.byte	0x3f
	.zero		1


	//   ....[190]....
        /*0ca0*/ 	.word	0x00008eb0
        /*0ca4*/ 	.word	0x00000007
        /*0ca8*/ 	.word	0x00000000
        /*0cac*/ 	.short	0x010a
        /*0cae*/ 	.byte	0x3f
	.zero		1


	//   ....[191]....
        /*0cb0*/ 	.word	0x00008f00
        /*0cb4*/ 	.word	0x00000006
        /*0cb8*/ 	.word	0x00000000
        /*0cbc*/ 	.short	0x010a
        /*0cbe*/ 	.byte	0x3f
	.zero		1


	//   ....[192]....
        /*0cc0*/ 	.word	0x00008f50
        /*0cc4*/ 	.word	0x00000007
        /*0cc8*/ 	.word	0x00000000
        /*0ccc*/ 	.short	0x010a
        /*0cce*/ 	.byte	0x3f
	.zero		1


	//   ....[193]....
        /*0cd0*/ 	.word	0x00008fa0
        /*0cd4*/ 	.word	0x00000006
        /*0cd8*/ 	.word	0x00000000
        /*0cdc*/ 	.short	0x010a
        /*0cde*/ 	.byte	0x3f
	.zero		1


	//   ....[194]....
        /*0ce0*/ 	.word	0x00008ff0
        /*0ce4*/ 	.word	0x00000007
        /*0ce8*/ 	.word	0x00000000
        /*0cec*/ 	.short	0x010a
        /*0cee*/ 	.byte	0x3f
	.zero		1


	//   ....[195]....
        /*0cf0*/ 	.word	0x00009040
        /*0cf4*/ 	.word	0x00000006
        /*0cf8*/ 	.word	0x00000000
        /*0cfc*/ 	.short	0x010a
        /*0cfe*/ 	.byte	0x3f
	.zero		1


	//   ....[196]....
        /*0d00*/ 	.word	0x00009090
        /*0d04*/ 	.word	0x00000007
        /*0d08*/ 	.word	0x00000000
        /*0d0c*/ 	.short	0x010a
        /*0d0e*/ 	.byte	0x3f
	.zero		1


	//   ....[197]....
        /*0d10*/ 	.word	0x000090e0
        /*0d14*/ 	.word	0x00000006
        /*0d18*/ 	.word	0x00000000
        /*0d1c*/ 	.short	0x010a
        /*0d1e*/ 	.byte	0x3f
	.zero		1


	//   ....[198]....
        /*0d20*/ 	.word	0x00009130
        /*0d24*/ 	.word	0x00000007
        /*0d28*/ 	.word	0x00000000
        /*0d2c*/ 	.short	0x010a
        /*0d2e*/ 	.byte	0x3f
	.zero		1


	//   ....[199]....
        /*0d30*/ 	.word	0x00009180
        /*0d34*/ 	.word	0x00000006
        /*0d38*/ 	.word	0x00000000
        /*0d3c*/ 	.short	0x010a
        /*0d3e*/ 	.byte	0x3f
	.zero		1


	//   ....[200]....
        /*0d40*/ 	.word	0x000091d0
        /*0d44*/ 	.word	0x00000007
        /*0d48*/ 	.word	0x00000000
        /*0d4c*/ 	.short	0x010a
        /*0d4e*/ 	.byte	0x3f
	.zero		1


	//   ....[201]....
        /*0d50*/ 	.word	0x00009220
        /*0d54*/ 	.word	0x00000006
        /*0d58*/ 	.word	0x00000000
        /*0d5c*/ 	.short	0x010a
        /*0d5e*/ 	.byte	0x3f
	.zero		1


	//----- nvinfo : EIATTR_NUM_MBARRIERS
	.align		4
.L_37:
        /*0d60*/ 	.byte	0x03, 0x38
        /*0d62*/ 	.short	0x0060


	//----- nvinfo : EIATTR_EXIT_INSTR_OFFSETS
	.align		4
        /*0d64*/ 	.byte	0x04, 0x1c
        /*0d66*/ 	.short	(.L_39 - .L_38)


	//   ....[0]....
.L_38:
        /*0d68*/ 	.word	0x000016f0


	//   ....[1]....
        /*0d6c*/ 	.word	0x00001750


	//   ....[2]....
        /*0d70*/ 	.word	0x00005b10


	//   ....[3]....
        /*0d74*/ 	.word	0x00005b40


	//   ....[4]....
        /*0d78*/ 	.word	0x000081e0


	//----- nvinfo : EIATTR_MAX_THREADS
	.align		4
.L_39:
        /*0d7c*/ 	.byte	0x04, 0x05
        /*0d7e*/ 	.short	(.L_41 - .L_40)
.L_40:
        /*0d80*/ 	.word	0x00000180
        /*0d84*/ 	.word	0x00000001
        /*0d88*/ 	.word	0x00000001


	//----- nvinfo : EIATTR_CRS_STACK_SIZE
	.align		4
.L_41:
        /*0d8c*/ 	.byte	0x04, 0x1e
        /*0d8e*/ 	.short	(.L_43 - .L_42)
.L_42:
        /*0d90*/ 	.word	0x00000000


	//----- nvinfo : EIATTR_CBANK_PARAM_SIZE
	.align		4
.L_43:
        /*0d94*/ 	.byte	0x03, 0x19
        /*0d96*/ 	.short	0x0470


	//----- nvinfo : EIATTR_PARAM_CBANK
	.align		4
        /*0d98*/ 	.byte	0x04, 0x0a
        /*0d9a*/ 	.short	(.L_45 - .L_44)
	.align		4
.L_44:
        /*0d9c*/ 	.word	index@(.nv.constant0._ZN7cutlass13device_kernelINS_4gemm6kernel13GemmUniversalIN4cute5tupleIJiiiiEEENS1_10collective13CollectiveMmaINS1_34MainloopSm90TmaGmmaWarpSpecializedILi45ENS5_IJNS4_1CILi1EEESB_SB_EEENS1_32KernelTmaWarpSpecializedPingpongEEENS5_IJNSA_ILi64EEENSA_ILi96EEENSA_ILi16EEEEEENS_10bfloat16_tENS5_IJlSB_lEEESJ_SK_NS4_8TiledMMAINS4_8MMA_AtomIJNS4_4SM904GMMA27MMA_64x96x16_F32BF16BF16_SSILNSO_5MajorE0ELSQ_0ELNSO_7ScaleInE1ELSR_1EEEEEENS4_6LayoutISC_NS5_IJNSA_ILi0EEESV_SV_EEEEENS5_IJNS4_10UnderscoreESY_SY_EEEEENS4_13SM90_TMA_LOADENS4_14ComposedLayoutINS4_7SwizzleILi1ELi4ELi3EEENS4_18smem_ptr_flag_bitsILi16EEENSU_INS5_IJNSA_ILi8EEESH_EEENS5_IJSH_SB_EEEEEEEvNS4_8identityES11_S1B_vS1C_EENS_8epilogue10collective6detail29Sm90TmaWarpSpecializedAdapterINS1F_15DefaultEpilogueISJ_SK_SK_NS1E_6thread17LinearCombinationISJ_Li1EffLNS1J_9ScaleType4KindE0ELNS_15FloatRoundStyleE2ESJ_EENS1_15EpilogueDefaultEEEEEvvEEEEvNT_6ParamsE)
        /*0da0*/ 	.short	0x0210
        /*0da2*/ 	.short	0x0470


	//----- nvinfo : EIATTR_SW_WAR
	.align		4
.L_45:
        /*0da4*/ 	.byte	0x04, 0x36
        /*0da6*/ 	.short	(.L_47 - .L_46)
.L_46:
        /*0da8*/ 	.word	0x00000008
.L_47:


//--------------------- .nv.callgraph             --------------------------
	.section	.nv.callgraph,"",@"SHT_CUDA_CALLGRAPH"
	.align	4
	.sectionentsize	8
	.align		4
        /*0000*/ 	.word	0x00000000
	.align		4
        /*0004*/ 	.word	0xffffffff
	.align		4
        /*0008*/ 	.word	index@(_ZN7cutlass13device_kernelINS_4gemm6kernel13GemmUniversalIN4cute5tupleIJiiiiEEENS1_10collective13CollectiveMmaINS1_34MainloopSm90TmaGmmaWarpSpecializedILi45ENS5_IJNS4_1CILi1EEESB_SB_EEENS1_32KernelTmaWarpSpecializedPingpongEEENS5_IJNSA_ILi64EEENSA_ILi96EEENSA_ILi16EEEEEENS_10bfloat16_tENS5_IJlSB_lEEESJ_SK_NS4_8TiledMMAINS4_8MMA_AtomIJNS4_4SM904GMMA27MMA_64x96x16_F32BF16BF16_SSILNSO_5MajorE0ELSQ_0ELNSO_7ScaleInE1ELSR_1EEEEEENS4_6LayoutISC_NS5_IJNSA_ILi0EEESV_SV_EEEEENS5_IJNS4_10UnderscoreESY_SY_EEEEENS4_13SM90_TMA_LOADENS4_14ComposedLayoutINS4_7SwizzleILi1ELi4ELi3EEENS4_18smem_ptr_flag_bitsILi16EEENSU_INS5_IJNSA_ILi8EEESH_EEENS5_IJSH_SB_EEEEEEEvNS4_8identityES11_S1B_vS1C_EENS_8epilogue10collective6detail29Sm90TmaWarpSpecializedAdapterINS1F_15DefaultEpilogueISJ_SK_SK_NS1E_6thread17LinearCombinationISJ_Li1EffLNS1J_9ScaleType4KindE0ELNS_15FloatRoundStyleE2ESJ_EENS1_15EpilogueDefaultEEEEEvvEEEEvNT_6ParamsE)
	.align		4
        /*000c*/ 	.word	index@(__assertfail)
	.align		4
        /*0010*/ 	.word	0x00000000
	.align		4
        /*0014*/ 	.word	0xfffffffe
	.align		4
        /*0018*/ 	.word	0x00000000
	.align		4
        /*001c*/ 	.word	0xfffffffd
	.align		4
        /*0020*/ 	.word	0x00000000
	.align		4
        /*0024*/ 	.word	0xfffffffc


//--------------------- .nv.constant4             --------------------------
	.section	.nv.constant4,"a",@progbits
	.align	8
	.align		8
.nv.constant4:
        /*0000*/ 	.dword	__assertfail
	.align		8
        /*0008*/ 	.dword	__unnamed_1
	.align		8
        /*0010*/ 	.dword	_ZN40_INTERNAL_c2506864_4_k_cu_2e84a422_158384cuda3std3__45__cpo5beginE
	.align		8
        /*0018*/ 	.dword	_ZN40_INTERNAL_c2506864_4_k_cu_2e84a422_158384cuda3std3__45__cpo3endE
	.align		8
        /*0020*/ 	.dword	_ZN40_INTERNAL_c2506864_4_k_cu_2e84a422_158384cuda3std3__45__cpo6cbeginE
	.align		8
        /*0028*/ 	.dword	_ZN40_INTERNAL_c2506864_4_k_cu_2e84a422_158384cuda3std3__45__cpo4cendE
	.align		8
        /*0030*/ 	.dword	_ZN40_INTERNAL_c2506864_4_k_cu_2e84a422_158384cuda3std3__442_GLOBAL__N__c2506864_4_k_cu_2e84a422_158386ignoreE
	.align		8
        /*0038*/ 	.dword	_ZN40_INTERNAL_c2506864_4_k_cu_2e84a422_158384cuda3std3__419piecewise_constructE
	.align		8
        /*0040*/ 	.dword	_ZN40_INTERNAL_c2506864_4_k_cu_2e84a422_158384cuda3std3__48in_placeE
	.align		8
        /*0048*/ 	.dword	_ZN40_INTERNAL_c2506864_4_k_cu_2e84a422_158384cuda3std6ranges3__45__cpo4swapE
	.align		8
        /*0050*/ 	.dword	_ZN40_INTERNAL_c2506864_4_k_cu_2e84a422_158384cuda3std6ranges3__45__cpo9iter_moveE
	.align		8
        /*0058*/ 	.dword	_ZN40_INTERNAL_c2506864_4_k_cu_2e84a422_158384cute7productE
	.align		8
        /*0060*/ 	.dword	_ZN40_INTERNAL_c2506864_4_k_cu_2e84a422_158384cute1_E
	.align		8
        /*0068*/ 	.dword	$str$22
	.align		8
        /*0070*/ 	.dword	$str$23


//--------------------- .text._ZN7cutlass13device_kernelINS_4gemm6kernel13GemmUniversalIN4cute5tupleIJiiiiEEENS1_10collective13CollectiveMmaINS1_34MainloopSm90TmaGmmaWarpSpecializedILi45ENS5_IJNS4_1CILi1EEESB_SB_EEENS1_32KernelTmaWarpSpecializedPingpongEEENS5_IJNSA_ILi64EEENSA_ILi96EEENSA_ILi16EEEEEENS_10bfloat16_tENS5_IJlSB_lEEESJ_SK_NS4_8TiledMMAINS4_8MMA_AtomIJNS4_4SM904GMMA27MMA_64x96x16_F32BF16BF16_SSILNSO_5MajorE0ELSQ_0ELNSO_7ScaleInE1ELSR_1EEEEEENS4_6LayoutISC_NS5_IJNSA_ILi0EEESV_SV_EEEEENS5_IJNS4_10UnderscoreESY_SY_EEEEENS4_13SM90_TMA_LOADENS4_14ComposedLayoutINS4_7SwizzleILi1ELi4ELi3EEENS4_18smem_ptr_flag_bitsILi16EEENSU_INS5_IJNSA_ILi8EEESH_EEENS5_IJSH_SB_EEEEEEEvNS4_8identityES11_S1B_vS1C_EENS_8epilogue10collective6detail29Sm90TmaWarpSpecializedAdapterINS1F_15DefaultEpilogueISJ_SK_SK_NS1E_6thread17LinearCombinationISJ_Li1EffLNS1J_9ScaleType4KindE0ELNS_15FloatRoundStyleE2ESJ_EENS1_15EpilogueDefaultEEEEEvvEEEEvNT_6ParamsE --------------------------
	.section	.text._ZN7cutlass13device_kernelINS_4gemm6kernel13GemmUniversalIN4cute5tupleIJiiiiEEENS1_10collective13CollectiveMmaINS1_34MainloopSm90TmaGmmaWarpSpecializedILi45ENS5_IJNS4_1CILi1EEESB_SB_EEENS1_32KernelTmaWarpSpecializedPingpongEEENS5_IJNSA_ILi64EEENSA_ILi96EEENSA_ILi16EEEEEENS_10bfloat16_tENS5_IJlSB_lEEESJ_SK_NS4_8TiledMMAINS4_8MMA_AtomIJNS4_4SM904GMMA27MMA_64x96x16_F32BF16BF16_SSILNSO_5MajorE0ELSQ_0ELNSO_7ScaleInE1ELSR_1EEEEEENS4_6LayoutISC_NS5_IJNSA_ILi0EEESV_SV_EEEEENS5_IJNS4_10UnderscoreESY_SY_EEEEENS4_13SM90_TMA_LOADENS4_14ComposedLayoutINS4_7SwizzleILi1ELi4ELi3EEENS4_18smem_ptr_flag_bitsILi16EEENSU_INS5_IJNSA_ILi8EEESH_EEENS5_IJSH_SB_EEEEEEEvNS4_8identityES11_S1B_vS1C_EENS_8epilogue10collective6detail29Sm90TmaWarpSpecializedAdapterINS1F_15DefaultEpilogueISJ_SK_SK_NS1E_6thread17LinearCombinationISJ_Li1EffLNS1J_9ScaleType4KindE0ELNS_15FloatRoundStyleE2ESJ_EENS1_15EpilogueDefaultEEEEEvvEEEEvNT_6ParamsE,"ax",@progbits
	.align	128
.text._ZN7cutlass13device_kernelINS_4gemm6kernel13GemmUniversalIN4cute5tupleIJiiiiEEENS1_10collective13CollectiveMmaINS1_34MainloopSm90TmaGmmaWarpSpecializedILi45ENS5_IJNS4_1CILi1EEESB_SB_EEENS1_32KernelTmaWarpSpecializedPingpongEEENS5_IJNSA_ILi64EEENSA_ILi96EEENSA_ILi16EEEEEENS_10bfloat16_tENS5_IJlSB_lEEESJ_SK_NS4_8TiledMMAINS4_8MMA_AtomIJNS4_4SM904GMMA27MMA_64x96x16_F32BF16BF16_SSILNSO_5MajorE0ELSQ_0ELNSO_7ScaleInE1ELSR_1EEEEEENS4_6LayoutISC_NS5_IJNSA_ILi0EEESV_SV_EEEEENS5_IJNS4_10UnderscoreESY_SY_EEEEENS4_13SM90_TMA_LOADENS4_14ComposedLayoutINS4_7SwizzleILi1ELi4ELi3EEENS4_18smem_ptr_flag_bitsILi16EEENSU_INS5_IJNSA_ILi8EEESH_EEENS5_IJSH_SB_EEEEEEEvNS4_8identityES11_S1B_vS1C_EENS_8epilogue10collective6detail29Sm90TmaWarpSpecializedAdapterINS1F_15DefaultEpilogueISJ_SK_SK_NS1E_6thread17LinearCombinationISJ_Li1EffLNS1J_9ScaleType4KindE0ELNS_15FloatRoundStyleE2ESJ_EENS1_15EpilogueDefaultEEEEEvvEEEEvNT_6ParamsE:
        .type           _ZN7cutlass13device_kernelINS_4gemm6kernel13GemmUniversalIN4cute5tupleIJiiiiEEENS1_10collective13CollectiveMmaINS1_34MainloopSm90TmaGmmaWarpSpecializedILi45ENS5_IJNS4_1CILi1EEESB_SB_EEENS1_32KernelTmaWarpSpecializedPingpongEEENS5_IJNSA_ILi64EEENSA_ILi96EEENSA_ILi16EEEEEENS_10bfloat16_tENS5_IJlSB_lEEESJ_SK_NS4_8TiledMMAINS4_8MMA_AtomIJNS4_4SM904GMMA27MMA_64x96x16_F32BF16BF16_SSILNSO_5MajorE0ELSQ_0ELNSO_7ScaleInE1ELSR_1EEEEEENS4_6LayoutISC_NS5_IJNSA_ILi0EEESV_SV_EEEEENS5_IJNS4_10UnderscoreESY_SY_EEEEENS4_13SM90_TMA_LOADENS4_14ComposedLayoutINS4_7SwizzleILi1ELi4ELi3EEENS4_18smem_ptr_flag_bitsILi16EEENSU_INS5_IJNSA_ILi8EEESH_EEENS5_IJSH_SB_EEEEEEEvNS4_8identityES11_S1B_vS1C_EENS_8epilogue10collective6detail29Sm90TmaWarpSpecializedAdapterINS1F_15DefaultEpilogueISJ_SK_SK_NS1E_6thread17LinearCombinationISJ_Li1EffLNS1J_9ScaleType4KindE0ELNS_15FloatRoundStyleE2ESJ_EENS1_15EpilogueDefaultEEEEEvvEEEEvNT_6ParamsE,@function
        .size           _ZN7cutlass13device_kernelINS_4gemm6kernel13GemmUniversalIN4cute5tupleIJiiiiEEENS1_10collective13CollectiveMmaINS1_34MainloopSm90TmaGmmaWarpSpecializedILi45ENS5_IJNS4_1CILi1EEESB_SB_EEENS1_32KernelTmaWarpSpecializedPingpongEEENS5_IJNSA_ILi64EEENSA_ILi96EEENSA_ILi16EEEEEENS_10bfloat16_tENS5_IJlSB_lEEESJ_SK_NS4_8TiledMMAINS4_8MMA_AtomIJNS4_4SM904GMMA27MMA_64x96x16_F32BF16BF16_SSILNSO_5MajorE0ELSQ_0ELNSO_7ScaleInE1ELSR_1EEEEEENS4_6LayoutISC_NS5_IJNSA_ILi0EEESV_SV_EEEEENS5_IJNS4_10UnderscoreESY_SY_EEEEENS4_13SM90_TMA_LOADENS4_14ComposedLayoutINS4_7SwizzleILi1ELi4ELi3EEENS4_18smem_ptr_flag_bitsILi16EEENSU_INS5_IJNSA_ILi8EEESH_EEENS5_IJSH_SB_EEEEEEEvNS4_8identityES11_S1B_vS1C_EENS_8epilogue10collective6detail29Sm90TmaWarpSpecializedAdapterINS1F_15DefaultEpilogueISJ_SK_SK_NS1E_6thread17LinearCombinationISJ_Li1EffLNS1J_9ScaleType4KindE0ELNS_15FloatRoundStyleE2ESJ_EENS1_15EpilogueDefaultEEEEEvvEEEEvNT_6ParamsE,(.L_x_248 - _ZN7cutlass13device_kernelINS_4gemm6kernel13GemmUniversalIN4cute5tupleIJiiiiEEENS1_10collective13CollectiveMmaINS1_34MainloopSm90TmaGmmaWarpSpecializedILi45ENS5_IJNS4_1CILi1EEESB_SB_EEENS1_32KernelTmaWarpSpecializedPingpongEEENS5_IJNSA_ILi64EEENSA_ILi96EEENSA_ILi16EEEEEENS_10bfloat16_tENS5_IJlSB_lEEESJ_SK_NS4_8TiledMMAINS4_8MMA_AtomIJNS4_4SM904GMMA27MMA_64x96x16_F32BF16BF16_SSILNSO_5MajorE0ELSQ_0ELNSO_7ScaleInE1ELSR_1EEEEEENS4_6LayoutISC_NS5_IJNSA_ILi0EEESV_SV_EEEEENS5_IJNS4_10UnderscoreESY_SY_EEEEENS4_13SM90_TMA_LOADENS4_14ComposedLayoutINS4_7SwizzleILi1ELi4ELi3EEENS4_18smem_ptr_flag_bitsILi16EEENSU_INS5_IJNSA_ILi8EEESH_EEENS5_IJSH_SB_EEEEEEEvNS4_8identityES11_S1B_vS1C_EENS_8epilogue10collective6detail29Sm90TmaWarpSpecializedAdapterINS1F_15DefaultEpilogueISJ_SK_SK_NS1E_6thread17LinearCombinationISJ_Li1EffLNS1J_9ScaleType4KindE0ELNS_15FloatRoundStyleE2ESJ_EENS1_15EpilogueDefaultEEEEEvvEEEEvNT_6ParamsE)
        .other          _ZN7cutlass13device_kernelINS_4gemm6kernel13GemmUniversalIN4cute5tupleIJiiiiEEENS1_10collective13CollectiveMmaINS1_34MainloopSm90TmaGmmaWarpSpecializedILi45ENS5_IJNS4_1CILi1EEESB_SB_EEENS1_32KernelTmaWarpSpecializedPingpongEEENS5_IJNSA_ILi64EEENSA_ILi96EEENSA_ILi16EEEEEENS_10bfloat16_tENS5_IJlSB_lEEESJ_SK_NS4_8TiledMMAINS4_8MMA_AtomIJNS4_4SM904GMMA27MMA_64x96x16_F32BF16BF16_SSILNSO_5MajorE0ELSQ_0ELNSO_7ScaleInE1ELSR_1EEEEEENS4_6LayoutISC_NS5_IJNSA_ILi0EEESV_SV_EEEEENS5_IJNS4_10UnderscoreESY_SY_EEEEENS4_13SM90_TMA_LOADENS4_14ComposedLayoutINS4_7SwizzleILi1ELi4ELi3EEENS4_18smem_ptr_flag_bitsILi16EEENSU_INS5_IJNSA_ILi8EEESH_EEENS5_IJSH_SB_EEEEEEEvNS4_8identityES11_S1B_vS1C_EENS_8epilogue10collective6detail29Sm90TmaWarpSpecializedAdapterINS1F_15DefaultEpilogueISJ_SK_SK_NS1E_6thread17LinearCombinationISJ_Li1EffLNS1J_9ScaleType4KindE0ELNS_15FloatRoundStyleE2ESJ_EENS1_15EpilogueDefaultEEEEEvvEEEEvNT_6ParamsE,@"STO_CUDA_ENTRY STV_DEFAULT"
_ZN7cutlass13device_kernelINS_4gemm6kernel13GemmUniversalIN4cute5tupleIJiiiiEEENS1_10collective13CollectiveMmaINS1_34MainloopSm90TmaGmmaWarpSpecializedILi45ENS5_IJNS4_1CILi1EEESB_SB_EEENS1_32KernelTmaWarpSpecializedPingpongEEENS5_IJNSA_ILi64EEENSA_ILi96EEENSA_ILi16EEEEEENS_10bfloat16_tENS5_IJlSB_lEEESJ_SK_NS4_8TiledMMAINS4_8MMA_AtomIJNS4_4SM904GMMA27MMA_64x96x16_F32BF16BF16_SSILNSO_5MajorE0ELSQ_0ELNSO_7ScaleInE1ELSR_1EEEEEENS4_6LayoutISC_NS5_IJNSA_ILi0EEESV_SV_EEEEENS5_IJNS4_10UnderscoreESY_SY_EEEEENS4_13SM90_TMA_LOADENS4_14ComposedLayoutINS4_7SwizzleILi1ELi4ELi3EEENS4_18smem_ptr_flag_bitsILi16EEENSU_INS5_IJNSA_ILi8EEESH_EEENS5_IJSH_SB_EEEEEEEvNS4_8identityES11_S1B_vS1C_EENS_8epilogue10collective6detail29Sm90TmaWarpSpecializedAdapterINS1F_15DefaultEpilogueISJ_SK_SK_NS1E_6thread17LinearCombinationISJ_Li1EffLNS1J_9ScaleType4KindE0ELNS_15FloatRoundStyleE2ESJ_EENS1_15EpilogueDefaultEEEEEvvEEEEvNT_6ParamsE:
[----:B------:R-:W0:Y:S02]  /*0000*/  LDC R1, c[0x0][0x28] ;  /* 0x00000a00ff017b82 */ /* 0x000e240000000800 */
[----:B0-----:R-:W-:Y:S01]  /*0010*/  VIADD R1, R1, 0xfffffff8 ;  /* 0xfffffff801017836 */ /* 0x001fe20000000000 */
[----:B------:R-:W0:Y:S01]  /*0020*/  S2R R4, SR_TID.X ;  /* 0x0000000000047919 */ /* 0x000e220000002100 */
[----:B------:R-:W-:Y:S01]  /*0030*/  ELECT P0, URZ, PT ;  /* 0x00000000003f782f */ /* 0x000fe20003800000 */
[----:B------:R-:W-:Y:S01]  /*0040*/  BSSY B0, `(.L_x_0) ;  /* 0x000000f000007945 */ /* 0x000fe20003800000 */
[--C-:B0-----:R-:W-:Y:S02]  /*0050*/  SHF.R.U32.HI R0, RZ, 0x5, R4.reuse ;  /* 0x00000005ff007819 */ /* 0x101fe40000011604 */
[----:B------:R-:W-:-:S03]  /*0060*/  SHF.R.U32.HI R5, RZ, 0x7, R4 ;  /* 0x00000007ff057819 */ /* 0x000fc60000011604 */
[----:B------:R-:W0:Y:S04]  /*0070*/  SHFL.IDX PT, R2, R0, RZ, 0x1f ;  /* 0x00001fff00027589 */ /* 0x000e2800000e0000 */
[----:B------:R1:W2:Y:S01]  /*0080*/  SHFL.IDX PT, R7, R5, RZ, 0x1f ;  /* 0x00001fff05077589 */ /* 0x0002a200000e0000 */
[----:B0-----:R-:W-:-:S13]  /*0090*/  ISETP.NE.OR P0, PT, R2, RZ, !P0 ;  /* 0x000000ff0200720c */ /* 0x001fda0004705670 */
[----:B-12---:R-:W-:Y:S05]  /*00a0*/  @P0 BRA `(.L_x_1) ;  /* 0x0000000000200947 */ /* 0x006fea0003800000 */
[----:B------:R-:W-:Y:S02]  /*00b0*/  ULDC.64 UR4, c[0x0][0x198] ;  /* 0x0000660000047ab9 */ /* 0x000fe40000000a00 */
[----:B------:R-:W-:Y:S02]  /*00c0*/  UIADD3 UR6, UP0, UR4, 0xf0, URZ ;  /* 0x000000f004067890 */ /* 0x000fe4000ff1e03f */
[----:B------:R-:W-:Y:S02]  /*00d0*/  UIADD3 UR4, UP1, UR4, 0x1f0, URZ ;  /* 0x000001f004047890 */ /* 0x000fe4000ff3e03f */
[----:B------:R-:W-:Y:S02]  /*00e0*/  UIADD3.X UR7, URZ, UR5, URZ, UP0, !UPT ;  /* 0x000000053f077290 */ /* 0x000fe400087fe43f */
[----:B------:R-:W-:-:S07]  /*00f0*/  UIADD3.X UR5, URZ, UR5, URZ, UP1, !UPT ;  /* 0x000000053f057290 */ /* 0x000fce0008ffe43f */
[----:B------:R0:W-:Y:S02]  /*0100*/  UTMACCTL.PF [UR6] ;  /* 0x00000000060079b9 */ /* 0x0001e40008040000 */
[----:B------:R0:W-:Y:S02]  /*0110*/  UTMACCTL.PF [UR4] ;  /* 0x00000000040079b9 */ /* 0x0001e40008040000 */
[----:B0-----:R-:W-:Y:S01]  /*0120*/  NOP ;  /* 0x0000000000007918 */ /* 0x001fe20000000000 */
.L_x_1:
[----:B------:R-:W-:Y:S05]  /*0130*/  BSYNC B0 ;  /* 0x0000000000007941 */ /* 0x000fea0003800000 */
.L_x_0:
[----:B------:R-:W0:Y:S02]  /*0140*/  SHFL.IDX PT, R3, R0, RZ, 0x1f ;  /* 0x00001fff00037589 */ /* 0x000e2400000e0000 */
[----:B0-----:R-:W-:-:S13]  /*0150*/  ISETP.NE.AND P0, PT, R3, RZ, PT ;  /* 0x000000ff0300720c */ /* 0x001fda0003f05270 */
[----:B------:R-:W-:Y:S05]  /*0160*/  @P0 BRA `(.L_x_2) ;  /* 0x0000000400ac0947 */ /* 0x000fea0003800000 */
[----:B------:R-:W-:Y:S01]  /*0170*/  ELECT P0, URZ, PT ;  /* 0x00000000003f782f */ /* 0x000fe20003800000 */
[----:B------:R-:W-:-:S12]  /*0180*/  BSSY B0, `(.L_x_2) ;  /* 0x0000069000007945 */ /* 0x000fd80003800000 */
[----:B------:R-:W-:Y:S05]  /*0190*/  @!P0 BRA `(.L_x_3) ;  /* 0x00000004009c8947 */ /* 0x000fea0003800000 */
[----:B------:R-:W0:Y:S01]  /*01a0*/  S2UR UR8, SR_CgaCtaId ;  /* 0x00000000000879c3 */ /* 0x000e220000008800 */
[----:B------:R-:W-:Y:S01]  /*01b0*/  UMOV UR4, 0x400 ;  /* 0x0000040000047882 */ /* 0x000fe20000000000 */
[----:B------:R-:W-:Y:S01]  /*01c0*/  UMOV UR5, 0x1 ;  /* 0x0000000100057882 */ /* 0x000fe20000000000 */
[----:B------:R-:W-:Y:S02]  /*01d0*/  UMOV UR6, 0x80 ;  /* 0x0000008000067882 */ /* 0x000fe40000000000 */
[----:B------:R-:W-:-:S04]  /*01e0*/  UIADD3 UR6, -UR6, 0x100000, URZ ;  /* 0x0010000006067890 */ /* 0x000fc8000fffe13f */
[----:B------:R-:W-:Y:S02]  /*01f0*/  USHF.L.U32 UR7, UR6, 0xb, URZ ;  /* 0x0000000b06077899 */ /* 0x000fe4000800063f */
[----:B------:R-:W-:Y:S02]  /*0200*/  USHF.L.U32 UR6, UR6, 0x1, URZ ;  /* 0x0000000106067899 */ /* 0x000fe4000800063f */
[----:B0-----:R-:W-:Y:S02]  /*0210*/  ULEA UR8, UR8, UR4, 0x18 ;  /* 0x0000000408087291 */ /* 0x001fe4000f8ec03f */
[----:B------:R-:W-:-:S04]  /*0220*/  UIADD3 UR4, -UR5, 0x100000, URZ ;  /* 0x0010000005047890 */ /* 0x000fc8000fffe13f */
[----:B------:R-:W-:Y:S02]  /*0230*/  USHF.L.U32 UR5, UR4, 0xb, URZ ;  /* 0x0000000b04057899 */ /* 0x000fe4000800063f */
[----:B------:R-:W-:Y:S01]  /*0240*/  USHF.L.U32 UR4, UR4, 0x1, URZ ;  /* 0x0000000104047899 */ /* 0x000fe2000800063f */
[----:B------:R-:W0:Y:S11]  /*0250*/  FENCE.VIEW.ASYNC.S ;  /* 0x00000000000073c6 */ /* 0x000e360000000000 */
[----:B0-----:R0:W1:Y:S01]  /*0260*/  SYNCS.EXCH.64 URZ, [UR8], UR4 ;  /* 0x00000004083f75b2 */ /* 0x0010620008000100 */
[----:B------:R0:W2:Y:S01]  /*0270*/  SYNCS.EXCH.64 URZ, [UR8+0x168], UR6 ;  /* 0x00016806083f75b2 */ /* 0x0000a20008000100 */
[----:B------:R0:W3:Y:S01]  /*0280*/  SYNCS.EXCH.64 URZ, [UR8+0x8], UR4 ;  /* 0x00000804083f75b2 */ /* 0x0000e20008000100 */
[----:B------:R0:W4:Y:S01]  /*0290*/  SYNCS.EXCH.64 URZ, [UR8+0x170], UR6 ;  /* 0x00017006083f75b2 */ /* 0x0001220008000100 */
[----:B------:R0:W0:Y:S01]  /*02a0*/  SYNCS.EXCH.64 URZ, [UR8+0x10], UR4 ;  /* 0x00001004083f75b2 */ /* 0x0000220008000100 */
        /* <DEDUP_REMOVED lines=85> */
[----:B-1234-:R-:W-:Y:S01]  /*0800*/  NOP ;  /* 0x0000000000007918 */ /* 0x01efe20000000000 */
.L_x_3:
[----:B0-----:R-:W-:Y:S05]  /*0810*/  BSYNC B0 ;  /* 0x0000000000007941 */ /* 0x001fea0003800000 */
.L_x_2:
[----:B------:R-:W0:Y:S01]  /*0820*/  SHFL.IDX PT, R6, R0, RZ, 0x1f ;  /* 0x00001fff00067589 */ /* 0x000e2200000e0000 */
[----:B------:R-:W-:Y:S01]  /*0830*/  ELECT P0, URZ, PT ;  /* 0x00000000003f782f */ /* 0x000fe20003800000 */
[----:B------:R-:W-:Y:S01]  /*0840*/  NOP ;  /* 0x0000000000007918 */ /* 0x000fe20000000000 */
[----:B------:R-:W-:Y:S01]  /*0850*/  ELECT P1, URZ, PT ;  /* 0x00000000003f782f */ /* 0x000fe20003820000 */
[----:B------:R-:W1:Y:S01]  /*0860*/  SHFL.IDX PT, R3, R0, RZ, 0x1f ;  /* 0x00001fff00037589 */ /* 0x000e6200000e0000 */
[----:B------:R-:W-:Y:S01]  /*0870*/  UMOV UR4, 0x20 ;  /* 0x0000002000047882 */ /* 0x000fe20000000000 */
[----:B------:R-:W-:Y:S01]  /*0880*/  UMOV UR11, 0x80 ;  /* 0x00000080000b7882 */ /* 0x000fe20000000000 */
[----:B------:R-:W-:Y:S01]  /*0890*/  NOP ;  /* 0x0000000000007918 */ /* 0x000fe20000000000 */
[----:B------:R-:W2:Y:S01]  /*08a0*/  SHFL.IDX PT, R5, R5, RZ, 0x1f ;  /* 0x00001fff05057589 */ /* 0x000ea200000e0000 */
[C---:B------:R-:W-:Y:S01]  /*08b0*/  VIADD R31, R7.reuse, 0xffffffff ;  /* 0xffffffff071f7836 */ /* 0x040fe20000000000 */
[----:B------:R-:W-:Y:S01]  /*08c0*/  ULDC.64 UR36, c[0x0][0x208] ;  /* 0x0000820000247ab9 */ /* 0x000fe20000000a00 */
[----:B------:R-:W-:-:S03]  /*08d0*/  ISETP.NE.AND P2, PT, R7, RZ, PT ;  /* 0x000000ff0700720c */ /* 0x000fc60003f45270 */
[----:B------:R-:W-:Y:S02]  /*08e0*/  ISETP.GE.U32.AND P3, PT, R31, 0x2, PT ;  /* 0x000000021f00780c */ /* 0x000fe40003f66070 */
[----:B0-----:R-:W-:Y:S02]  /*08f0*/  ISETP.NE.OR P0, PT, R6, RZ, !P0 ;  /* 0x000000ff0600720c */ /* 0x001fe40004705670 */
[----:B-1----:R-:W-:Y:S02]  /*0900*/  ISETP.NE.OR P1, PT, R3, RZ, !P1 ;  /* 0x000000ff0300720c */ /* 0x002fe40004f25670 */
[----:B------:R-:W-:Y:S02]  /*0910*/  SHF.R.S32.HI R3, RZ, 0x1f, R2 ;  /* 0x0000001fff037819 */ /* 0x000fe40000011402 */
[----:B--2---:R-:W-:Y:S02]  /*0920*/  R2UR UR44, R5 ;  /* 0x00000000052c72ca */ /* 0x004fe400000e0000 */
[----:B------:R-:W-:-:S05]  /*0930*/  LEA.HI R3, R3, R2, RZ, 0x2 ;  /* 0x0000000203037211 */ /* 0x000fca00078f10ff */
[----:B------:R-:W-:Y:S01]  /*0940*/  VOTEU.ALL UP0, P0 ;  /* 0x00000000003f7886 */ /* 0x000fe20000000000 */
[----:B------:R-:W-:Y:S01]  /*0950*/  LOP3.LUT R3, R3, 0xfffffffc, RZ, 0xc0, !PT ;  /* 0xfffffffc03037812 */ /* 0x000fe200078ec0ff */
[----:B------:R-:W-:-:S03]  /*0960*/  VOTEU.ALL UP1, P1 ;  /* 0x00000000003f7886 */ /* 0x000fc60000820000 */
[----:B------:R-:W0:Y:S01]  /*0970*/  @!UP0 S2UR UR7, SR_CgaCtaId ;  /* 0x00000000000789c3 */ /* 0x000e220000008800 */
[----:B------:R-:W-:Y:S01]  /*0980*/  @!UP0 UMOV UR6, 0x400 ;  /* 0x0000040000068882 */ /* 0x000fe20000000000 */
[----:B------:R-:W-:-:S04]  /*0990*/  @!UP0 UIADD3 UR4, -UR4, 0x100000, URZ ;  /* 0x0010000004048890 */ /* 0x000fc8000fffe13f */
[----:B------:R-:W-:Y:S02]  /*09a0*/  @!UP0 USHF.L.U32 UR5, UR4, 0xb, URZ ;  /* 0x0000000b04058899 */ /* 0x000fe4000800063f */
[----:B------:R-:W-:Y:S01]  /*09b0*/  @!UP0 USHF.L.U32 UR4, UR4, 0x1, URZ ;  /* 0x0000000104048899 */ /* 0x000fe2000800063f */
[----:B------:R-:W-:Y:S01]  /*09c0*/  IMAD.IADD R14, R2, 0x1, -R3 ;  /* 0x00000001020e7824 */ /* 0x000fe200078e0a03 */
[----:B------:R-:W-:Y:S01]  /*09d0*/  @!UP1 UMOV UR9, 0x400 ;  /* 0x0000040000099882 */ /* 0x000fe20000000000 */
[----:B------:R-:W-:Y:S01]  /*09e0*/  VOTEU.ALL UP2, P1 ;  /* 0x00000000003f7886 */ /* 0x000fe20000840000 */
[----:B------:R-:W-:Y:S01]  /*09f0*/  VOTEU.ALL UP3, P1 ;  /* 0x00000000003f7886 */ /* 0x000fe20000860000 */
[----:B------:R-:W-:Y:S01]  /*0a00*/  VOTEU.ALL UP4, P1 ;  /* 0x00000000003f7886 */ /* 0x000fe20000880000 */
[----:B------:R-:W1:Y:S01]  /*0a10*/  @!UP1 S2UR UR10, SR_CgaCtaId ;  /* 0x00000000000a99c3 */ /* 0x000e620000008800 */
[----:B------:R-:W-:Y:S01]  /*0a20*/  VOTEU.ALL UP5, P1 ;  /* 0x00000000003f7886 */ /* 0x000fe200008a0000 */
[----:B------:R-:W-:-:S04]  /*0a30*/  SHF.R.S32.HI R3, RZ, 0x1f, R4 ;  /* 0x0000001fff037819 */ /* 0x000fc80000011404 */
[----:B------:R-:W-:-:S04]  /*0a40*/  LEA.HI R3, R3, R4, RZ, 0x7 ;  /* 0x0000000403037211 */ /* 0x000fc800078f38ff */
[----:B------:R-:W-:-:S05]  /*0a50*/  LOP3.LUT R3, R3, 0xffffff80, RZ, 0xc0, !PT ;  /* 0xffffff8003037812 */ /* 0x000fca00078ec0ff */
[----:B------:R-:W-:Y:S01]  /*0a60*/  IMAD.IADD R5, R4, 0x1, -R3 ;  /* 0x0000000104057824 */ /* 0x000fe200078e0a03 */
[----:B0-----:R-:W-:Y:S02]  /*0a70*/  @!UP0 ULEA UR8, UR7, UR6, 0x18 ;  /* 0x0000000607088291 */ /* 0x001fe4000f8ec03f */
[----:B------:R-:W-:-:S04]  /*0a80*/  @!UP1 UIADD3 UR6, -UR11, 0x100000, URZ ;  /* 0x001000000b069890 */ /* 0x000fc8000fffe13f */
[----:B------:R-:W-:Y:S02]  /*0a90*/  @!UP1 USHF.L.U32 UR7, UR6, 0xb, URZ ;  /* 0x0000000b06079899 */ /* 0x000fe4000800063f */
[----:B------:R-:W-:Y:S01]  /*0aa0*/  @!UP1 USHF.L.U32 UR6, UR6, 0x1, URZ ;  /* 0x0000000106069899 */ /* 0x000fe2000800063f */
[----:B------:R-:W-:Y:S01]  /*0ab0*/  VOTEU.ALL UP0, P0 ;  /* 0x00000000003f7886 */ /* 0x000fe20000000000 */
[----:B-1----:R-:W-:Y:S01]  /*0ac0*/  @!UP1 ULEA UR9, UR10, UR9, 0x18 ;  /* 0x000000090a099291 */ /* 0x002fe2000f8ec03f */
[----:B------:R-:W-:Y:S02]  /*0ad0*/  VOTEU.ALL UP1, P0 ;  /* 0x00000000003f7886 */ /* 0x000fe40000020000 */
[----:B------:R-:W-:Y:S01]  /*0ae0*/  ULDC.64 UR10, c[0x0][0x598] ;  /* 0x00016600000a7ab9 */ /* 0x000fe20000000a00 */
[----:B------:R-:W-:Y:S01]  /*0af0*/  ISETP.NE.AND P0, PT, R14, 0x3, PT ;  /* 0x000000030e00780c */ /* 0x000fe20003f05270 */
[----:B------:R-:W0:Y:S02]  /*0b00*/  FENCE.VIEW.ASYNC.S ;  /* 0x00000000000073c6 */ /* 0x000e240000000000 */
[----:B0-----:R0:W1:Y:S01]  /*0b10*/  @!UP0 SYNCS.EXCH.64 URZ, [UR8+0x300], UR4 ;  /* 0x00030004083f85b2 */ /* 0x0010620008000100 */
[----:B------:R-:W-:-:S02]  /*0b20*/  ISETP.NE.U32.AND P1, PT, RZ, UR10, PT ;  /* 0x0000000aff007c0c */ /* 0x000fc4000bf25070 */
[----:B------:R-:W-:Y:S02]  /*0b30*/  ISETP.EQ.OR P0, PT, R14, RZ, !P0 ;  /* 0x000000ff0e00720c */ /* 0x000fe40004702670 */
[----:B------:R-:W-:Y:S02]  /*0b40*/  ISETP.NE.AND.EX P1, PT, RZ, UR11, PT, P1 ;  /* 0x0000000bff007c0c */ /* 0x000fe4000bf25310 */
[----:B------:R-:W-:-:S04]  /*0b50*/  ISETP.EQ.AND P0, PT, R7, RZ, P0 ;  /* 0x000000ff0700720c */ /* 0x000fc80000702270 */
[----:B------:R-:W-:-:S04]  /*0b60*/  SEL R23, RZ, 0x1, !P0 ;  /* 0x00000001ff177807 */ /* 0x000fc80004000000 */
[----:B------:R-:W-:Y:S01]  /*0b70*/  SEL R23, R23, 0x2, P3 ;  /* 0x0000000217177807 */ /* 0x000fe20001800000 */
[----:B------:R0:W1:Y:S01]  /*0b80*/  @!UP1 SYNCS.EXCH.64 URZ, [UR8+0x308], UR4 ;  /* 0x00030804083f95b2 */ /* 0x0000620008000100 */
[----:B------:R-:W-:Y:S01]  /*0b90*/  NOP ;  /* 0x0000000000007918 */ /* 0x000fe20000000000 */
[----:B------:R0:W1:Y:S01]  /*0ba0*/  @!UP2 SYNCS.EXCH.64 URZ, [UR9+0x2e0], UR6 ;  /* 0x0002e006093fa5b2 */ /* 0x0000620008000100 */
[----:B------:R0:W1:Y:S01]  /*0bb0*/  @!UP3 SYNCS.EXCH.64 URZ, [UR9+0x2e8], UR6 ;  /* 0x0002e806093fb5b2 */ /* 0x0000620008000100 */
[----:B------:R0:W1:Y:S01]  /*0bc0*/  @!UP4 SYNCS.EXCH.64 URZ, [UR9+0x2f0], UR6 ;  /* 0x0002f006093fc5b2 */ /* 0x0000620008000100 */
[----:B------:R0:W1:Y:S01]  /*0bd0*/  @!UP5 SYNCS.EXCH.64 URZ, [UR9+0x2f8], UR6 ;  /* 0x0002f806093fd5b2 */ /* 0x0000620008000100 */
[----:B------:R-:W-:Y:S01]  /*0be0*/  NOP ;  /* 0x0000000000007918 */ /* 0x000fe20000000000 */
[----:B-1----:R-:W-:Y:S06]  /*0bf0*/  BAR.SYNC.DEFER_BLOCKING 0x0 ;  /* 0x0000000000007b1d */ /* 0x002fec0000010000 */
[----:B0-----:R-:W-:Y:S05]  /*0c00*/  @!P1 BRA `(.L_x_4) ;  /* 0x00000000001c9947 */ /* 0x001fea0003800000 */
[----:B------:R-:W0:Y:S02]  /*0c10*/  LDC.64 R2, c[0x0][0x598] ;  /* 0x00016600ff027b82 */ /* 0x000e240000000a00 */
[----:B0-----:R-:W2:Y:S02]  /*0c20*/  LDG.E.64 R2, desc[UR36][R2.64] ;  /* 0x0000002402027981 */ /* 0x001ea4000c1e1b00 */
[----:B--2---:R-:W-:-:S04]  /*0c30*/  ISETP.NE.U32.AND P0, PT, R2, RZ, PT ;  /* 0x000000ff0200720c */ /* 0x004fc80003f05070 */
[----:B------:R-:W-:-:S13]  /*0c40*/  ISETP.NE.AND.EX P0, PT, R3, RZ, PT, P0 ;  /* 0x000000ff0300720c */ /* 0x000fda0003f05300 */
[----:B------:R-:W-:Y:S05]  /*0c50*/  @!P0 BRA `(.L_x_4) ;  /* 0x0000000000088947 */ /* 0x000fea0003800000 */
[----:B------:R1:W5:Y:S01]  /*0c60*/  LD.E R72, desc[UR36][R2.64] ;  /* 0x0000002402487980 */ /* 0x000362000c101900 */
[----:B------:R-:W-:Y:S05]  /*0c70*/  BRA `(.L_x_5) ;  /* 0x0000000000247947 */ /* 0x000fea0003800000 */
.L_x_4:
[----:B------:R-:W-:Y:S02]  /*0c80*/  ULDC.64 UR4, c[0x0][0x588] ;  /* 0x0001620000047ab9 */ /* 0x000fe40000000a00 */
[----:B------:R-:W-:-:S04]  /*0c90*/  ISETP.NE.U32.AND P0, PT, RZ, UR4, PT ;  /* 0x00000004ff007c0c */ /* 0x000fc8000bf05070 */
[----:B------:R-:W-:-:S13]  /*0ca0*/  ISETP.NE.AND.EX P0, PT, RZ, UR5, PT, P0 ;  /* 0x00000005ff007c0c */ /* 0x000fda000bf05300 */
[----:B------:R-:W-:Y:S05]  /*0cb0*/  @!P0 BRA `(.L_x_6) ;  /* 0x00000000000c8947 */ /* 0x000fea0003800000 */
[----:B------:R-:W0:Y:S02]  /*0cc0*/  LDC.64 R72, c[0x0][0x588] ;  /* 0x00016200ff487b82 */ /* 0x000e240000000a00 */
[----:B0-----:R0:W5:Y:S01]  /*0cd0*/  LDG.E R72, desc[UR36][R72.64] ;  /* 0x0000002448487981 */ /* 0x001162000c1e1900 */
[----:B------:R-:W-:Y:S05]  /*0ce0*/  BRA `(.L_x_5) ;  /* 0x0000000000087947 */ /* 0x000fea0003800000 */
.L_x_6:
[----:B------:R-:W-:Y:S02]  /*0cf0*/  ULDC UR4, c[0x0][0x580] ;  /* 0x0001600000047ab9 */ /* 0x000fe40000000800 */
[----:B------:R-:W-:-:S07]  /*0d00*/  IMAD.U32 R72, RZ, RZ, UR4 ;  /* 0x00000004ff487e24 */ /* 0x000fce000f8e00ff */
.L_x_5:
[----:B------:R-:W-:Y:S02]  /*0d10*/  ULDC.64 UR4, c[0x0][0x5a0] ;  /* 0x0001680000047ab9 */ /* 0x000fe40000000a00 */
[----:B------:R-:W-:-:S04]  /*0d20*/  ISETP.NE.U32.AND P0, PT, RZ, UR4, PT ;  /* 0x00000004ff007c0c */ /* 0x000fc8000bf05070 */
[----:B------:R-:W-:-:S13]  /*0d30*/  ISETP.NE.AND.EX P0, PT, RZ, UR5, PT, P0 ;  /* 0x00000005ff007c0c */ /* 0x000fda000bf05300 */
[----:B------:R-:W-:Y:S05]  /*0d40*/  @!P0 BRA `(.L_x_7) ;  /* 0x00000000001c8947 */ /* 0x000fea0003800000 */
[----:B-1----:R-:W1:Y:S02]  /*0d50*/  LDC.64 R2, c[0x0][0x5a0] ;  /* 0x00016800ff027b82 */ /* 0x002e640000000a00 */
[----:B-1----:R-:W2:Y:S02]  /*0d60*/  LDG.E.64 R2, desc[UR36][R2.64] ;  /* 0x0000002402027981 */ /* 0x002ea4000c1e1b00 */
[----:B--2---:R-:W-:-:S04]  /*0d70*/  ISETP.NE.U32.AND P0, PT, R2, RZ, PT ;  /* 0x000000ff0200720c */ /* 0x004fc80003f05070 */
[----:B------:R-:W-:-:S13]  /*0d80*/  ISETP.NE.AND.EX P0, PT, R3, RZ, PT, P0 ;  /* 0x000000ff0300720c */ /* 0x000fda0003f05300 */
[----:B------:R-:W-:Y:S05]  /*0d90*/  @!P0 BRA `(.L_x_7) ;  /* 0x0000000000088947 */ /* 0x000fea0003800000 */
[----:B0-----:R2:W5:Y:S01]  /*0da0*/  LD.E R73, desc[UR36][R2.64] ;  /* 0x0000002402497980 */ /* 0x001562000c101900 */
[----:B------:R-:W-:Y:S05]  /*0db0*/  BRA `(.L_x_8) ;  /* 0x0000000000247947 */ /* 0x000fea0003800000 */
.L_x_7:
[----:B------:R-:W-:Y:S02]  /*0dc0*/  ULDC.64 UR4, c[0x0][0x590] ;  /* 0x0001640000047ab9 */ /* 0x000fe40000000a00 */
[----:B------:R-:W-:-:S04]  /*0dd0*/  ISETP.NE.U32.AND P0, PT, RZ, UR4, PT ;  /* 0x00000004ff007c0c */ /* 0x000fc8000bf05070 */
[----:B------:R-:W-:-:S13]  /*0de0*/  ISETP.NE.AND.EX P0, PT, RZ, UR5, PT, P0 ;  /* 0x00000005ff007c0c */ /* 0x000fda000bf05300 */
[----:B------:R-:W-:Y:S05]  /*0df0*/  @!P0 BRA `(.L_x_9) ;  /* 0x00000000000c8947 */ /* 0x000fea0003800000 */
[----:B-1----:R-:W0:Y:S02]  /*0e00*/  LDC.64 R2, c[0x0][0x590] ;  /* 0x00016400ff027b82 */ /* 0x002e240000000a00 */
[----:B0-----:R0:W5:Y:S01]  /*0e10*/  LDG.E R73, desc[UR36][R2.64] ;  /* 0x0000002402497981 */ /* 0x001162000c1e1900 */
[----:B------:R-:W-:Y:S05]  /*0e20*/  BRA `(.L_x_8) ;  /* 0x0000000000087947 */ /* 0x000fea0003800000 */
.L_x_9:
[----:B------:R-:W-:Y:S02]  /*0e30*/  ULDC UR4, c[0x0][0x584] ;  /* 0x0001610000047ab9 */ /* 0x000fe40000000800 */
[----:B0-----:R-:W-:-:S07]  /*0e40*/  IMAD.U32 R73, RZ, RZ, UR4 ;  /* 0x00000004ff497e24 */ /* 0x001fce000f8e00ff */
.L_x_8:
[----:B012---:R-:W0:Y:S01]  /*0e50*/  LDC R2, c[0x0][0x65c] ;  /* 0x00019700ff027b82 */ /* 0x007e220000000800 */
[----:B------:R-:W1:Y:S01]  /*0e60*/  S2R R15, SR_CTAID.Y ;  /* 0x00000000000f7919 */ /* 0x000e620000002600 */
[----:B------:R-:W-:Y:S01]  /*0e70*/  ULDC UR6, c[0x0][0x28c] ;  /* 0x0000a30000067ab9 */ /* 0x000fe20000000800 */
[----:B------:R-:W-:Y:S01]  /*0e80*/  ISETP.NE.AND P0, PT, R7, 0x2, PT ;  /* 0x000000020700780c */ /* 0x000fe20003f05270 */
[----:B------:R-:W-:Y:S01]  /*0e90*/  UIADD3 UR6, UR6, 0xf, URZ ;  /* 0x0000000f06067890 */ /* 0x000fe2000fffe03f */
[----:B------:R-:W2:Y:S01]  /*0ea0*/  S2R R6, SR_CTAID.X ;  /* 0x0000000000067919 */ /* 0x000ea20000002500 */
[----:B------:R-:W-:Y:S01]  /*0eb0*/  UMOV UR39, URZ ;  /* 0x0000003f00277c82 */ /* 0x000fe20008000000 */
[----:B------:R-:W-:Y:S01]  /*0ec0*/  UMOV UR38, URZ ;  /* 0x0000003f00267c82 */ /* 0x000fe20008000000 */
[----:B------:R-:W-:Y:S01]  /*0ed0*/  USHF.R.S32.HI UR7, URZ, 0x1f, UR6 ;  /* 0x0000001f3f077899 */ /* 0x000fe20008011406 */
[----:B------:R-:W-:-:S03]  /*0ee0*/  ULDC.64 UR8, c[0x0][0x650] ;  /* 0x0001940000087ab9 */ /* 0x000fc60000000a00 */
[----:B------:R-:W-:-:S04]  /*0ef0*/  ULEA.HI UR7, UR7, UR6, URZ, 0x4 ;  /* 0x0000000607077291 */ /* 0x000fc8000f8f203f */
[----:B------:R-:W-:Y:S01]  /*0f00*/  USHF.R.S32.HI UR40, URZ, 0x4, UR7 ;  /* 0x000000043f287899 */ /* 0x000fe20008011407 */
[----:B0-----:R-:W-:-:S13]  /*0f10*/  ISETP.NE.AND P1, PT, R2, 0x1, PT ;  /* 0x000000010200780c */ /* 0x001fda0003f25270 */
[----:B------:R-:W2:Y:S01]  /*0f20*/  @P1 LDC R17, c[0x0][0x10] ;  /* 0x00000400ff111b82 */ /* 0x000ea20000000800 */
[----:B-1----:R-:W-:Y:S02]  /*0f30*/  @P1 IMAD.MOV.U32 R8, RZ, RZ, R15 ;  /* 0x000000ffff081224 */ /* 0x002fe400078e000f */
[----:B------:R-:W-:Y:S02]  /*0f40*/  @P1 IMAD.MOV.U32 R9, RZ, RZ, RZ ;  /* 0x000000ffff091224 */ /* 0x000fe400078e00ff */
[----:B------:R-:W-:-:S03]  /*0f50*/  @P1 IMAD.MOV.U32 R7, RZ, RZ, RZ ;  /* 0x000000ffff071224 */ /* 0x000fc600078e00ff */
[----:B------:R-:W0:Y:S01]  /*0f60*/  @!P1 LDC R3, c[0x0][0xc] ;  /* 0x00000300ff039b82 */ /* 0x000e220000000800 */
[----:B------:R-:W-:Y:S01]  /*0f70*/  ULDC UR4, c[0x0][0xc] ;  /* 0x0000030000047ab9 */ /* 0x000fe20000000800 */
[----:B------:R-:W-:Y:S02]  /*0f80*/  ULDC UR5, c[0x0][0x10] ;  /* 0x0000040000057ab9 */ /* 0x000fe40000000800 */
[----:B------:R-:W-:-:S04]  /*0f90*/  UIMAD.WIDE.U32 UR4, UR4, UR5, URZ ;  /* 0x00000005040472a5 */ /* 0x000fc8000f8e003f */
[----:B------:R-:W1:Y:S01]  /*0fa0*/  LDC R0, c[0x0][0x14] ;  /* 0x00000500ff007b82 */ /* 0x000e620000000800 */
[----:B--2---:R-:W-:-:S04]  /*0fb0*/  @P1 IMAD.WIDE.U32 R16, R6, R17, R8 ;  /* 0x0000001106101225 */ /* 0x004fc800078e0008 */
[----:B------:R-:W-:Y:S02]  /*0fc0*/  @P1 IMAD.IADD R17, R17, 0x1, R7 ;  /* 0x0000000111111824 */ /* 0x000fe400078e0207 */
[----:B------:R-:W-:Y:S02]  /*0fd0*/  IMAD.MOV.U32 R7, RZ, RZ, RZ ;  /* 0x000000ffff077224 */ /* 0x000fe400078e00ff */
[----:B0-----:R-:W-:-:S04]  /*0fe0*/  @!P1 IMAD.WIDE.U32 R8, R3, R15, R6 ;  /* 0x0000000f03089225 */ /* 0x001fc800078e0006 */
[----:B------:R-:W-:Y:S02]  /*0ff0*/  @!P1 IMAD.MOV.U32 R16, RZ, RZ, R8 ;  /* 0x000000ffff109224 */ /* 0x000fe400078e0008 */
[----:B-1----:R-:W-:-:S04]  /*1000*/  IMAD.WIDE.U32 R10, R0, UR4, RZ ;  /* 0x00000004000a7c25 */ /* 0x002fc8000f8e00ff */
[----:B------:R-:W-:Y:S01]  /*1010*/  IMAD R3, R0, UR5, RZ ;  /* 0x0000000500037c24 */ /* 0x000fe2000f8e02ff */
[----:B------:R0:W-:Y:S01]  /*1020*/  STL.64 [R1], R10 ;  /* 0x0000000a01007387 */ /* 0x0001e20000100a00 */
[----:B------:R-:W-:Y:S02]  /*1030*/  @!P1 IMAD.MOV.U32 R17, RZ, RZ, R9 ;  /* 0x000000ffff119224 */ /* 0x000fe400078e0009 */
[----:B------:R-:W-:Y:S01]  /*1040*/  IMAD.IADD R0, R11, 0x1, R3 ;  /* 0x000000010b007824 */ /* 0x000fe200078e0203 */
[----:B------:R-:W-:Y:S06]  /*1050*/  @P0 BRA `(.L_x_10) ;  /* 0x0000000000280947 */ /* 0x000fec0003800000 */
[----:B------:R-:W-:Y:S01]  /*1060*/  UIMAD.WIDE.U32 UR4, UR40, 0x6c16c16d, URZ ;  /* 0x6c16c16d280478a5 */ /* 0x000fe2000f8e003f */
[----:B------:R-:W-:Y:S01]  /*1070*/  IADD3 R16, P0, R16, R10, RZ ;  /* 0x0000000a10107210 */ /* 0x000fe20007f1e0ff */
[----:B------:R-:W-:Y:S02]  /*1080*/  UISETP.GE.U32.AND UP0, UPT, UR40, 0x2d, UPT ;  /* 0x0000002d2800788c */ /* 0x000fe4000bf06070 */
[----:B------:R-:W-:Y:S02]  /*1090*/  UIADD3 UR4, -UR5, UR40, URZ ;  /* 0x0000002805047290 */ /* 0x000fe4000fffe13f */
[----:B------:R-:W-:Y:S01]  /*10a0*/  IMAD.X R17, R0, 0x1, R17, P0 ;  /* 0x0000000100117824 */ /* 0x000fe200000e0611 */
[----:B------:R-:W-:Y:S01]  /*10b0*/  UMOV UR38, URZ ;  /* 0x0000003f00267c82 */ /* 0x000fe20008000000 */
[----:B------:R-:W-:-:S04]  /*10c0*/  ULEA.HI UR4, UR4, UR5, URZ, 0x1f ;  /* 0x0000000504047291 */ /* 0x000fc8000f8ff83f */
[----:B------:R-:W-:-:S04]  /*10d0*/  USHF.R.U32.HI UR4, URZ, 0x5, UR4 ;  /* 0x000000053f047899 */ /* 0x000fc80008011604 */
[----:B------:R-:W-:Y:S02]  /*10e0*/  @UP0 ULOP3.LUT UR38, UR4, 0x1, URZ, 0xc0, !UPT ;  /* 0x0000000104260892 */ /* 0x000fe4000f8ec03f */
[----:B------:R-:W-:-:S12]  /*10f0*/  UIMAD UR39, UR4, -0x2d, UR40 ;  /* 0xffffffd3042778a4 */ /* 0x000fd8000f8e0228 */
.L_x_10:
[----:B------:R-:W-:Y:S01]  /*1100*/  ISETP.GE.U32.AND P0, PT, R16, UR8, PT ;  /* 0x0000000810007c0c */ /* 0x000fe2000bf06070 */
[----:B------:R-:W-:Y:S01]  /*1110*/  IMAD.MOV.U32 R22, RZ, RZ, -0x1 ;  /* 0xffffffffff167424 */ /* 0x000fe200078e00ff */
[----:B------:R-:W-:Y:S01]  /*1120*/  PRMT R3, RZ, 0x7610, R3 ;  /* 0x00007610ff037816 */ /* 0x000fe20000000003 */
[----:B------:R-:W-:Y:S01]  /*1130*/  IMAD.MOV.U32 R18, RZ, RZ, -0x1 ;  /* 0xffffffffff127424 */ /* 0x000fe200078e00ff */
[----:B------:R-:W-:Y:S01]  /*1140*/  ISETP.GE.U32.AND.EX P0, PT, R17, UR9, PT, P0 ;  /* 0x0000000911007c0c */ /* 0x000fe2000bf06100 */
[----:B------:R-:W-:-:S12]  /*1150*/  IMAD.MOV.U32 R19, RZ, RZ, -0x1 ;  /* 0xffffffffff137424 */ /* 0x000fd800078e00ff */
[----:B------:R-:W-:Y:S05]  /*1160*/  @P0 BRA `(.L_x_11) ;  /* 0x0000000400580947 */ /* 0x000fea0003800000 */
[----:B------:R-:W1:Y:S01]  /*1170*/  LDC.64 R20, c[0x0][0x628] ;  /* 0x00018a00ff147b82 */ /* 0x000e620000000a00 */
[----:B------:R-:W-:Y:S02]  /*1180*/  IMAD.MOV.U32 R8, RZ, RZ, R16 ;  /* 0x000000ffff087224 */ /* 0x000fe400078e0010 */
[----:B------:R-:W-:-:S05]  /*1190*/  IMAD.MOV.U32 R9, RZ, RZ, R17 ;  /* 0x000000ffff097224 */ /* 0x000fca00078e0011 */
[----:B------:R-:W2:Y:S08]  /*11a0*/  LDC R18, c[0x0][0x630] ;  /* 0x00018c00ff127b82 */ /* 0x000eb00000000800 */
[----:B------:R-:W3:Y:S01]  /*11b0*/  LDC.64 R24, c[0x0][0x620] ;  /* 0x00018800ff187b82 */ /* 0x000ee20000000a00 */
[----:B-1----:R-:W-:-:S04]  /*11c0*/  ISETP.NE.U32.AND P0, PT, R20, RZ, PT ;  /* 0x000000ff1400720c */ /* 0x002fc80003f05070 */
[----:B------:R-:W-:-:S13]  /*11d0*/  ISETP.NE.AND.EX P0, PT, R21, RZ, PT, P0 ;  /* 0x000000ff1500720c */ /* 0x000fda0003f05300 */
[----:B--23--:R-:W-:Y:S05]  /*11e0*/  @!P0 BRA `(.L_x_12) ;  /* 0x0000000000288947 */ /* 0x00cfea0003800000 */
[----:B------:R-:W1:Y:S02]  /*11f0*/  LDC R3, c[0x0][0x634] ;  /* 0x00018d00ff037b82 */ /* 0x000e640000000800 */
[----:B-1----:R-:W-:-:S05]  /*1200*/  IADD3 R3, P0, R16, R3, RZ ;  /* 0x0000000310037210 */ /* 0x002fca0007f1e0ff */
[----:B------:R-:W-:-:S04]  /*1210*/  IMAD.X R19, RZ, RZ, R17, P0 ;  /* 0x000000ffff137224 */ /* 0x000fc800000e0611 */
[----:B------:R-:W-:-:S04]  /*1220*/  IMAD.WIDE.U32 R8, R19, R20, RZ ;  /* 0x0000001413087225 */ /* 0x000fc800078e00ff */
[----:B0-----:R-:W-:-:S04]  /*1230*/  IMAD.WIDE.U32 R10, P0, R3, R21, R8 ;  /* 0x00000015030a7225 */ /* 0x001fc80007800008 */
[----:B------:R-:W-:-:S04]  /*1240*/  IMAD.WIDE.U32 R8, R3, R20, RZ ;  /* 0x0000001403087225 */ /* 0x000fc800078e00ff */
[----:B------:R-:W-:Y:S01]  /*1250*/  IMAD.X R13, RZ, RZ, RZ, P0 ;  /* 0x000000ffff0d7224 */ /* 0x000fe200000e06ff */
[----:B------:R-:W-:Y:S01]  /*1260*/  IADD3 RZ, P0, R9, R10, RZ ;  /* 0x0000000a09ff7210 */ /* 0x000fe20007f1e0ff */
[----:B------:R-:W-:-:S04]  /*1270*/  IMAD.MOV.U32 R12, RZ, RZ, R11 ;  /* 0x000000ffff0c7224 */ /* 0x000fc800078e000b */
[----:B------:R-:W-:-:S08]  /*1280*/  IMAD.WIDE.U32.X R8, R19, R21, R12, P0 ;  /* 0x0000001513087225 */ /* 0x000fd000000e040c */
.L_x_12:
[-CC-:B------:R-:W-:Y:S01]  /*1290*/  SHF.R.U64 R30, R8, R18.reuse, R9.reuse ;  /* 0x00000012081e7219 */ /* 0x180fe20000001209 */
[----:B------:R-:W1:Y:S01]  /*12a0*/  LDC R12, c[0x0][0x618] ;  /* 0x00018600ff0c7b82 */ /* 0x000e620000000800 */
[----:B------:R-:W-:Y:S01]  /*12b0*/  SHF.R.U32.HI R7, RZ, R18, R9 ;  /* 0x00000012ff077219 */ /* 0x000fe20000011609 */
[----:B------:R-:W-:Y:S01]  /*12c0*/  ULDC UR4, c[0x0][0x150] ;  /* 0x0000540000047ab9 */ /* 0x000fe20000000800 */
[----:B0-----:R-:W-:Y:S02]  /*12d0*/  IADD3 R11, P0, RZ, -R30, RZ ;  /* 0x8000001eff0b7210 */ /* 0x001fe40007f1e0ff */
[----:B------:R-:W-:-:S03]  /*12e0*/  I2FP.F32.U32 R3, R6 ;  /* 0x0000000600037245 */ /* 0x000fc60000201000 */
[----:B------:R-:W0:Y:S01]  /*12f0*/  LDC.64 R26, c[0x0][0x640] ;  /* 0x00019000ff1a7b82 */ /* 0x000e220000000a00 */
[----:B------:R-:W-:Y:S02]  /*1300*/  IMAD.X R13, RZ, RZ, ~R7, P0 ;  /* 0x000000ffff0d7224 */ /* 0x000fe400000e0e07 */
[----:B------:R-:W-:Y:S01]  /*1310*/  FMUL R3, R3, UR4 ;  /* 0x0000000403037c20 */ /* 0x000fe20008400000 */
[----:B------:R-:W-:Y:S01]  /*1320*/  IMAD.WIDE.U32 R8, R11, R24, R16 ;  /* 0x000000180b087225 */ /* 0x000fe200078e0010 */
[----:B------:R-:W-:-:S03]  /*1330*/  ULDC UR4, c[0x0][0x154] ;  /* 0x0000550000047ab9 */ /* 0x000fc60000000800 */
[----:B------:R-:W-:Y:S01]  /*1340*/  IMAD R10, R13, R24, RZ ;  /* 0x000000180d0a7224 */ /* 0x000fe200078e02ff */
[----:B------:R-:W2:Y:S01]  /*1350*/  LDC R7, c[0x0][0x144] ;  /* 0x00005100ff077b82 */ /* 0x000ea20000000800 */
[----:B------:R-:W3:Y:S02]  /*1360*/  F2I.U32.TRUNC.NTZ R3, R3 ;  /* 0x0000000300037305 */ /* 0x000ee4000020f000 */
[----:B------:R-:W-:-:S04]  /*1370*/  IMAD R11, R11, R25, R10 ;  /* 0x000000190b0b7224 */ /* 0x000fc800078e020a */
[----:B------:R-:W-:Y:S01]  /*1380*/  IMAD.IADD R9, R9, 0x1, R11 ;  /* 0x0000000109097824 */ /* 0x000fe200078e020b */
[----:B------:R-:W4:Y:S01]  /*1390*/  LDC R18, c[0x0][0x608] ;  /* 0x00018200ff127b82 */ /* 0x000f220000000800 */
[----:B------:R-:W-:-:S03]  /*13a0*/  IMAD.MOV.U32 R11, RZ, RZ, -0x1 ;  /* 0xffffffffff0b7424 */ /* 0x000fc600078e00ff */
[-C--:B-1----:R-:W-:Y:S02]  /*13b0*/  SHF.R.U64 R22, R8, R12.reuse, R9 ;  /* 0x0000000c08167219 */ /* 0x082fe40000001209 */
[----:B------:R-:W-:Y:S02]  /*13c0*/  I2FP.F32.U32 R8, R15 ;  /* 0x0000000f00087245 */ /* 0x000fe40000201000 */
[----:B------:R-:W1:Y:S01]  /*13d0*/  LDC R24, c[0x0][0x658] ;  /* 0x00019600ff187b82 */ /* 0x000e620000000800 */
[----:B0-----:R-:W-:Y:S01]  /*13e0*/  ISETP.NE.U32.AND P0, PT, R26, RZ, PT ;  /* 0x000000ff1a00720c */ /* 0x001fe20003f05070 */
[----:B---3--:R-:W-:Y:S01]  /*13f0*/  IMAD.MOV R10, RZ, RZ, -R3 ;  /* 0x000000ffff0a7224 */ /* 0x008fe200078e0a03 */
[----:B------:R-:W-:Y:S01]  /*1400*/  SHF.R.U32.HI R9, RZ, R12, R9 ;  /* 0x0000000cff097219 */ /* 0x000fe20000011609 */
[----:B------:R-:W-:Y:S01]  /*1410*/  FMUL R8, R8, UR4 ;  /* 0x0000000408087c20 */ /* 0x000fe20008400000 */
[----:B------:R-:W-:-:S03]  /*1420*/  ISETP.NE.AND.EX P0, PT, R27, RZ, PT, P0 ;  /* 0x000000ff1b00720c */ /* 0x000fc60003f05300 */
[----:B------:R-:W0:Y:S01]  /*1430*/  LDC R20, c[0x0][0x148] ;  /* 0x00005200ff147b82 */ /* 0x000e220000000800 */
[----:B--2---:R-:W-:-:S07]  /*1440*/  IMAD R3, R7, R10, R6 ;  /* 0x0000000a07037224 */ /* 0x004fce00078e0206 */
[----:B------:R-:W2:Y:S01]  /*1450*/  LDC R21, c[0x0][0x600] ;  /* 0x00018000ff157b82 */ /* 0x000ea20000000800 */
[-CC-:B----4-:R-:W-:Y:S02]  /*1460*/  SHF.R.U64 R32, R22, R18.reuse, R9.reuse ;  /* 0x0000001216207219 */ /* 0x190fe40000001209 */
[----:B------:R-:W-:Y:S01]  /*1470*/  SHF.R.U32.HI R7, RZ, R18, R9 ;  /* 0x00000012ff077219 */ /* 0x000fe20000011609 */
[----:B------:R-:W-:Y:S01]  /*1480*/  IMAD.MOV.U32 R9, RZ, RZ, 0x1 ;  /* 0x00000001ff097424 */ /* 0x000fe200078e00ff */
[----:B------:R3:W4:Y:S03]  /*1490*/  F2I.U32.TRUNC.NTZ R18, R8 ;  /* 0x0000000800127305 */ /* 0x000726000020f000 */
[----:B------:R-:W0:Y:S01]  /*14a0*/  LDC R25, c[0x0][0x648] ;  /* 0x00019200ff197b82 */ /* 0x000e220000000800 */
[-C--:B-1----:R-:W-:Y:S02]  /*14b0*/  SHF.L.U32 R6, R11, R24.reuse, RZ ;  /* 0x000000180b067219 */ /* 0x082fe400000006ff */
[----:B------:R-:W-:-:S02]  /*14c0*/  SHF.R.U64 R34, R32, R24, R7 ;  /* 0x0000001820227219 */ /* 0x000fc40000001207 */
[----:B------:R-:W-:Y:S02]  /*14d0*/  LOP3.LUT R13, RZ, R6, RZ, 0x33, !PT ;  /* 0x00000006ff0d7212 */ /* 0x000fe400078e33ff */
[-C--:B------:R-:W-:Y:S01]  /*14e0*/  SHF.R.U32.HI R7, RZ, R24.reuse, R7 ;  /* 0x00000018ff077219 */ /* 0x080fe20000011607 */
[----:B------:R-:W1:Y:S01]  /*14f0*/  LDC R29, c[0x0][0x638] ;  /* 0x00018e00ff1d7b82 */ /* 0x000e620000000800 */
[----:B------:R-:W-:Y:S01]  /*1500*/  SHF.L.U32 R12, R9, R24, RZ ;  /* 0x00000018090c7219 */ /* 0x000fe200000006ff */
[----:B------:R-:W-:-:S06]  /*1510*/  IMAD.MOV.U32 R6, RZ, RZ, R34 ;  /* 0x000000ffff067224 */ /* 0x000fcc00078e0022 */
[----:B------:R-:W0:Y:S01]  /*1520*/  LDC R28, c[0x0][0x610] ;  /* 0x00018400ff1c7b82 */ /* 0x000e220000000800 */
[----:B---34-:R-:W-:Y:S05]  /*1530*/  @!P0 BRA `(.L_x_13) ;  /* 0x0000000000288947 */ /* 0x018fea0003800000 */
[----:B------:R-:W3:Y:S02]  /*1540*/  LDC R11, c[0x0][0x64c] ;  /* 0x00019300ff0b7b82 */ /* 0x000ee40000000800 */
[----:B---3--:R-:W-:-:S05]  /*1550*/  IADD3 R11, P0, R34, R11, RZ ;  /* 0x0000000b220b7210 */ /* 0x008fca0007f1e0ff */
[----:B------:R-:W-:-:S04]  /*1560*/  IMAD.X R19, RZ, RZ, R7, P0 ;  /* 0x000000ffff137224 */ /* 0x000fc800000e0607 */
[----:B------:R-:W-:-:S04]  /*1570*/  IMAD.WIDE.U32 R6, R19, R26, RZ ;  /* 0x0000001a13067225 */ /* 0x000fc800078e00ff */
[----:B------:R-:W-:-:S04]  /*1580*/  IMAD.WIDE.U32 R8, P0, R11, R27, R6 ;  /* 0x0000001b0b087225 */ /* 0x000fc80007800006 */
[----:B------:R-:W-:-:S04]  /*1590*/  IMAD.WIDE.U32 R6, R11, R26, RZ ;  /* 0x0000001a0b067225 */ /* 0x000fc800078e00ff */
[----:B------:R-:W-:Y:S01]  /*15a0*/  IMAD.X R11, RZ, RZ, RZ, P0 ;  /* 0x000000ffff0b7224 */ /* 0x000fe200000e06ff */
[----:B------:R-:W-:Y:S01]  /*15b0*/  IADD3 RZ, P0, R7, R8, RZ ;  /* 0x0000000807ff7210 */ /* 0x000fe20007f1e0ff */
[----:B------:R-:W-:-:S04]  /*15c0*/  IMAD.MOV.U32 R10, RZ, RZ, R9 ;  /* 0x000000ffff0a7224 */ /* 0x000fc800078e0009 */
[----:B------:R-:W-:-:S08]  /*15d0*/  IMAD.WIDE.U32.X R6, R19, R27, R10, P0 ;  /* 0x0000001b13067225 */ /* 0x000fd000000e040a */
.L_x_13:
[----:B0-----:R-:W-:Y:S01]  /*15e0*/  SHF.R.U64 R6, R6, R25, R7 ;  /* 0x0000001906067219 */ /* 0x001fe20000001207 */
[----:B--2---:R-:W-:Y:S01]  /*15f0*/  VIADD R7, R21, 0xffffffff ;  /* 0xffffffff15077836 */ /* 0x004fe20000000000 */
[----:B------:R-:W-:Y:S01]  /*1600*/  LOP3.LUT R13, R32, R13, RZ, 0xc0, !PT ;  /* 0x0000000d200d7212 */ /* 0x000fe200078ec0ff */
[----:B------:R-:W-:Y:S02]  /*1610*/  IMAD.MOV R18, RZ, RZ, -R18 ;  /* 0x000000ffff127224 */ /* 0x000fe400078e0a12 */
[----:B------:R-:W-:Y:S01]  /*1620*/  IMAD.MOV R8, RZ, RZ, -R6 ;  /* 0x000000ffff087224 */ /* 0x000fe200078e0a06 */
[----:B------:R-:W-:Y:S01]  /*1630*/  LOP3.LUT R7, R22, R7, RZ, 0xc0, !PT ;  /* 0x0000000716077212 */ /* 0x000fe200078ec0ff */
[----:B------:R-:W-:Y:S02]  /*1640*/  IMAD R12, R12, R6, R13 ;  /* 0x000000060c0c7224 */ /* 0x000fe400078e020d */
[----:B------:R-:W-:Y:S02]  /*1650*/  @P1 IMAD R3, R20, R18, R15 ;  /* 0x0000001214031224 */ /* 0x000fe400078e020f */
[----:B-1----:R-:W-:-:S02]  /*1660*/  IMAD R6, R8, R29, R34 ;  /* 0x0000001d08067224 */ /* 0x002fc400078e0222 */
[----:B------:R-:W-:Y:S02]  /*1670*/  IMAD R22, R12, R28, R3 ;  /* 0x0000001c0c167224 */ /* 0x000fe400078e0203 */
[----:B------:R-:W-:Y:S02]  /*1680*/  IMAD R7, R6, R21, R7 ;  /* 0x0000001506077224 */ /* 0x000fe400078e0207 */
[----:B------:R-:W-:Y:S02]  /*1690*/  IMAD.MOV.U32 R3, RZ, RZ, 0x1 ;  /* 0x00000001ff037424 */ /* 0x000fe400078e00ff */
[----:B------:R-:W-:Y:S01]  /*16a0*/  IMAD.MOV.U32 R19, RZ, RZ, R30 ;  /* 0x000000ffff137224 */ /* 0x000fe200078e001e */
[----:B------:R-:W-:Y:S02]  /*16b0*/  SEL R18, R7, R22, !P1 ;  /* 0x0000001607127207 */ /* 0x000fe40004800000 */
[----:B------:R-:W-:-:S07]  /*16c0*/  SEL R22, R22, R7, !P1 ;  /* 0x0000000716167207 */ /* 0x000fce0004800000 */
.L_x_11:
[----:B------:R-:W-:Y:S05]  /*16d0*/  @!P2 BRA `(.L_x_14) ;  /* 0x000000440010a947 */ /* 0x000fea0003800000 */
[----:B------:R-:W-:-:S13]  /*16e0*/  ISETP.GT.U32.AND P0, PT, R31, 0x1, PT ;  /* 0x000000011f00780c */ /* 0x000fda0003f04070 */
[----:B------:R-:W-:Y:S05]  /*16f0*/  @P0 EXIT ;  /* 0x000000000000094d */ /* 0x000fea0003800000 */
.L_x_15:
[----:B------:R-:W-:-:S08]  /*1700*/  NOP ;  /* 0x0000000000007918 */ /* 0x000fd00000000000 */
[----:B------:R-:W1:Y:S02]  /*1710*/  USETMAXREG.TRY_ALLOC.CTAPOOL UP0, 0xe8 ;  /* 0x000000e8000079c8 */ /* 0x000e640008000600 */
[----:B-1----:R-:W-:-:S13]  /*1720*/  PLOP3.LUT P0, PT, PT, PT, UP0, 0x80, 0x0 ;  /* 0x000000000000781c */ /* 0x002fda0003f0f008 */
[----:B------:R-:W-:Y:S05]  /*1730*/  @!P0 BRA `(.L_x_15) ;  /* 0xfffffffc00f08947 */ /* 0x000fea000383ffff */
[----:B------:R-:W-:-:S13]  /*1740*/  LOP3.LUT P0, RZ, R3, 0xff, RZ, 0xc0, !PT ;  /* 0x000000ff03ff7812 */ /* 0x000fda000780c0ff */
[----:B------:R-:W-:Y:S05]  /*1750*/  @!P0 EXIT ;  /* 0x000000000000894d */ /* 0x000fea0003800000 */
[----:B------:R-:W2:Y:S01]  /*1760*/  LDL.64 R8, [R1] ;  /* 0x0000000001087983 */ /* 0x000ea20000100a00 */
[----:B------:R-:W-:Y:S01]  /*1770*/  SHF.R.S32.HI R4, RZ, 0x1f, R5 ;  /* 0x0000001fff047819 */ /* 0x000fe20000011405 */
[----:B------:R-:W1:Y:S01]  /*1780*/  S2UR UR4, SR_CgaCtaId ;  /* 0x00000000000479c3 */ /* 0x000e620000008800 */
[----:B------:R-:W-:Y:S01]  /*1790*/  UMOV UR42, 0x400 ;  /* 0x00000400002a7882 */ /* 0x000fe20000000000 */
[----:B------:R-:W-:Y:S01]  /*17a0*/  UISETP.LT.AND UP0, UPT, UR40, 0x1, UPT ;  /* 0x000000012800788c */ /* 0x000fe2000bf01270 */
[CC--:B------:R-:W-:Y:S01]  /*17b0*/  LEA.HI R3, R4.reuse, R5.reuse, RZ, 0x2 ;  /* 0x0000000504037211 */ /* 0x0c0fe200078f10ff */
[----:B------:R-:W-:Y:S01]  /*17c0*/  UIADD3 UR5, UR44, -0x1, URZ ;  /* 0xffffffff2c057890 */ /* 0x000fe2000fffe03f */
[----:B------:R-:W-:Y:S01]  /*17d0*/  LEA.HI R4, R4, R5, RZ, 0x5 ;  /* 0x0000000504047211 */ /* 0x000fe200078f28ff */
[----:B------:R-:W-:Y:S01]  /*17e0*/  USEL UR43, UR40, 0x1, UP0 ;  /* 0x00000001282b7887 */ /* 0x000fe20008000000 */
[--C-:B------:R-:W-:Y:S01]  /*17f0*/  SHF.R.S32.HI R74, RZ, 0x2, R3.reuse ;  /* 0x00000002ff4a7819 */ /* 0x100fe20000011403 */
[----:B------:R-:W3:Y:S01]  /*1800*/  LDC R80, c[0x0][0x658] ;  /* 0x00019600ff507b82 */ /* 0x000ee20000000800 */
[----:B------:R-:W-:Y:S01]  /*1810*/  SHF.R.S32.HI R7, RZ, 0x1f, R3 ;  /* 0x0000001fff077819 */ /* 0x000fe20000011403 */
[----:B------:R-:W-:Y:S01]  /*1820*/  UISETP.NE.AND UP0, UPT, UR5, URZ, UPT ;  /* 0x0000003f0500728c */ /* 0x000fe2000bf05270 */
[----:B------:R-:W-:Y:S01]  /*1830*/  LOP3.LUT R6, R3, 0xfffffffc, RZ, 0xc0, !PT ;  /* 0xfffffffc03067812 */ /* 0x000fe200078ec0ff */
[----:B------:R-:W-:Y:S01]  /*1840*/  ULDC UR8, c[0x0][0x284] ;  /* 0x0000a10000087ab9 */ /* 0x000fe20000000800 */
[----:B------:R-:W-:Y:S01]  /*1850*/  LEA.HI R7, R7, R74, RZ, 0x3 ;  /* 0x0000004a07077211 */ /* 0x000fe200078f18ff */
[----:B------:R-:W-:Y:S01]  /*1860*/  USEL UR7, URZ, 0x1, UP0 ;  /* 0x000000013f077887 */ /* 0x000fe20008000000 */
[----:B------:R-:W-:Y:S01]  /*1870*/  SHF.R.S32.HI R3, RZ, 0x5, R4 ;  /* 0x00000005ff037819 */ /* 0x000fe20000011404 */
[----:B------:R-:W4:Y:S01]  /*1880*/  LDC.64 R78, c[0x0][0x5c8] ;  /* 0x00017200ff4e7b82 */ /* 0x000f220000000a00 */
[----:B------:R-:W-:Y:S01]  /*1890*/  LOP3.LUT R7, R7, 0xfffffff8, RZ, 0xc0, !PT ;  /* 0xfffffff807077812 */ /* 0x000fe200078ec0ff */
[----:B------:R-:W-:Y:S01]  /*18a0*/  IMAD.IADD R6, R5, 0x1, -R6 ;  /* 0x0000000105067824 */ /* 0x000fe200078e0a06 */
[----:B------:R-:W-:Y:S01]  /*18b0*/  LOP3.LUT R86, R23, 0x1, RZ, 0xfc, !PT ;  /* 0x0000000117567812 */ /* 0x000fe200078efcff */
[----:B------:R-:W-:Y:S01]  /*18c0*/  IMAD.MOV.U32 R5, RZ, RZ, 0x1 ;  /* 0x00000001ff057424 */ /* 0x000fe200078e00ff */
[----:B------:R-:W-:Y:S01]  /*18d0*/  USHF.L.U32 UR47, UR40, 0x1, URZ ;  /* 0x00000001282f7899 */ /* 0x000fe2000800063f */
[----:B------:R-:W-:Y:S01]  /*18e0*/  IMAD.IADD R74, R74, 0x1, -R7 ;  /* 0x000000014a4a7824 */ /* 0x000fe200078e0a07 */
[----:B------:R-:W-:Y:S01]  /*18f0*/  UIADD3 UR43, -UR43, UR40, URZ ;  /* 0x000000282b2b7290 */ /* 0x000fe2000fffe13f */
[----:B------:R-:W0:Y:S01]  /*1900*/  LDC R81, c[0x0][0x288] ;  /* 0x0000a200ff517b82 */ /* 0x000e220000000800 */
[----:B-1----:R-:W-:Y:S01]  /*1910*/  ULEA UR42, UR4, UR42, 0x18 ;  /* 0x0000002a042a7291 */ /* 0x002fe2000f8ec03f */
[C-C-:B------:R-:W-:Y:S01]  /*1920*/  IMAD R85, R3.reuse, -0x10, -R74.reuse ;  /* 0xfffffff003557824 */ /* 0x140fe200078e0a4a */
[--C-:B------:R-:W-:Y:S01]  /*1930*/  SHF.R.S32.HI R75, RZ, 0x1f, R74.reuse ;  /* 0x0000001fff4b7819 */ /* 0x100fe2000001144a */
[----:B------:R-:W-:Y:S01]  /*1940*/  USHF.L.U32 UR4, UR5, 0x3, URZ ;  /* 0x0000000305047899 */ /* 0x000fe2000800063f */
[----:B------:R-:W-:Y:S01]  /*1950*/  IMAD.SHL.U32 R76, R6, 0x2, RZ ;  /* 0x00000002064c7824 */ /* 0x000fe200078e00ff */
[----:B------:R-:W-:Y:S01]  /*1960*/  UIADD3 UR5, UR42, 0x400, URZ ;  /* 0x000004002a057890 */ /* 0x000fe2000fffe03f */
[----:B------:R-:W-:Y:S01]  /*1970*/  IMAD.U32 R87, RZ, RZ, UR7 ;  /* 0x00000007ff577e24 */ /* 0x000fe2000f8e00ff */
[----:B------:R-:W1:Y:S01]  /*1980*/  LDC R83, c[0x0][0x600] ;  /* 0x00018000ff537b82 */ /* 0x000e620000000800 */
[----:B------:R-:W-:Y:S01]  /*1990*/  IMAD.WIDE R74, R3, 0x10, R74 ;  /* 0x00000010034a7825 */ /* 0x000fe200078e024a */
[----:B------:R-:W-:Y:S01]  /*19a0*/  UIADD3 UR6, UR42, 0x16c00, URZ ;  /* 0x00016c002a067890 */ /* 0x000fe2000fffe03f */
[----:B------:R-:W-:Y:S01]  /*19b0*/  SHF.R.S32.HI R77, RZ, 0x1f, R76 ;  /* 0x0000001fff4d7819 */ /* 0x000fe2000001144c */
[----:B------:R-:W-:Y:S01]  /*19c0*/  USHF.R.U32.HI UR5, URZ, 0x4, UR5 ;  /* 0x000000043f057899 */ /* 0x000fe20008011605 */
[----:B------:R-:W-:Y:S01]  /*19d0*/  IMAD.MOV.U32 R3, RZ, RZ, -0x1 ;  /* 0xffffffffff037424 */ /* 0x000fe200078e00ff */
[----:B------:R-:W-:Y:S01]  /*19e0*/  USHF.R.U32.HI UR6, URZ, 0x4, UR6 ;  /* 0x000000043f067899 */ /* 0x000fe20008011606 */
[----:B------:R-:W-:Y:S01]  /*19f0*/  VIADD R85, R85, UR8 ;  /* 0x0000000855557c36 */ /* 0x000fe20008000000 */
[----:B------:R-:W-:Y:S01]  /*1a00*/  UIADD3 UR48, UR42, 0x2e0, URZ ;  /* 0x000002e02a307890 */ /* 0x000fe2000fffe03f */
[C---:B----4-:R-:W-:Y:S01]  /*1a10*/  SHF.L.U64.HI R79, R78.reuse, 0x3, R79 ;  /* 0x000000034e4f7819 */ /* 0x050fe2000001024f */
[----:B------:R-:W-:Y:S01]  /*1a20*/  ULOP3.LUT UR4, UR4, 0x8, URZ, 0xc0, !UPT ;  /* 0x0000000804047892 */ /* 0x000fe2000f8ec03f */
[-C--:B---3--:R-:W-:Y:S01]  /*1a30*/  SHF.L.U32 R3, R3, R80.reuse, RZ ;  /* 0x0000005003037219 */ /* 0x088fe200000006ff */
[----:B------:R-:W-:Y:S01]  /*1a40*/  ULOP3.LUT UR5, UR5, 0x3fff, URZ, 0xc0, !UPT ;  /* 0x00003fff05057892 */ /* 0x000fe2000f8ec03f */
[----:B------:R-:W-:Y:S01]  /*1a50*/  SHF.L.U32 R80, R5, R80, RZ ;  /* 0x0000005005507219 */ /* 0x000fe200000006ff */
[----:B------:R-:W-:Y:S01]  /*1a60*/  ULOP3.LUT UR6, UR6, 0x3fff, URZ, 0xc0, !UPT ;  /* 0x00003fff06067892 */ /* 0x000fe2000f8ec03f */
[----:B------:R-:W-:Y:S01]  /*1a70*/  IMAD.SHL.U32 R78, R78, 0x8, RZ ;  /* 0x000000084e4e7824 */ /* 0x000fe200078e00ff */
[----:B------:R-:W-:Y:S01]  /*1a80*/  LOP3.LUT R84, RZ, R3, RZ, 0x33, !PT ;  /* 0x00000003ff547212 */ /* 0x000fe200078e33ff */
[----:B0-----:R-:W-:Y:S01]  /*1a90*/  IMAD R81, R6, -0x2, R81 ;  /* 0xfffffffe06517824 */ /* 0x001fe200078e0251 */
[----:B------:R-:W-:-:S02]  /*1aa0*/  ULEA UR44, UR44, UR48, 0x3 ;  /* 0x000000302c2c7291 */ /* 0x000fc4000f8e183f */
[----:B------:R-:W-:Y:S02]  /*1ab0*/  ULOP3.LUT UR49, UR4, 0x8, URZ, 0x3c, !UPT ;  /* 0x0000000804317892 */ /* 0x000fe4000f8e3c3f */
[----:B------:R-:W-:Y:S01]  /*1ac0*/  ULOP3.LUT UR45, UR4, 0x18, URZ, 0x3c, !UPT ;  /* 0x00000018042d7892 */ /* 0x000fe2000f8e3c3f */
[----:B-1----:R-:W-:Y:S01]  /*1ad0*/  VIADD R83, R83, 0xffffffff ;  /* 0xffffffff53537836 */ /* 0x002fe20000000000 */
[----:B------:R-:W-:Y:S02]  /*1ae0*/  ULOP3.LUT UR46, UR5, 0x10000, URZ, 0xfc, !UPT ;  /* 0x00010000052e7892 */ /* 0x000fe4000f8efc3f */
[----:B------:R-:W-:Y:S01]  /*1af0*/  ULOP3.LUT UR41, UR6, 0x10000, URZ, 0xfc, !UPT ;  /* 0x0001000006297892 */ /* 0x000fe2000f8efc3f */
[----:B--2---:R-:W-:-:S11]  /*1b00*/  SHF.L.U64.HI R82, R8, 0x1, R0 ;  /* 0x0000000108527819 */ /* 0x004fd60000010200 */
.L_x_131:
[----:B------:R-:W-:-:S04]  /*1b10*/  SHF.L.U32 R0, R87, 0x1f, RZ ;  /* 0x0000001f57007819 */ /* 0x000fc800000006ff */
[----:B------:R-:W0:Y:S02]  /*1b20*/  SYNCS.PHASECHK.TRANS64.TRYWAIT P0, [UR44+-0x8], R0 ;  /* 0xfffff800ff0075a7 */ /* 0x000e24000800016c */
[----:B01-34-:R-:W-:Y:S05]  /*1b30*/  @!P0 BRA `(.L_x_16) ;  /* 0x0000006400ac8947 */ /* 0x01bfea0003800000 */
.L_x_194:
[----:B------:R-:W-:Y:S02]  /*1b40*/  ULDC UR4, c[0x0][0x28c] ;  /* 0x0000a30000047ab9 */ /* 0x000fe40000000800 */
[----:B------:R-:W-:-:S13]  /*1b50*/  ISETP.LT.AND P0, PT, RZ, UR4, PT ;  /* 0x00000004ff007c0c */ /* 0x000fda000bf01270 */
[----:B------:R-:W-:Y:S05]  /*1b60*/  @P0 BRA `(.L_x_17) ;  /* 0x0000000000400947 */ /* 0x000fea0003800000 */
[----:B0-----:R-:W-:Y:S01]  /*1b70*/  MOV R0, 0x0 ;  /* 0x0000000000007802 */ /* 0x001fe20000000f00 */
[----:B------:R-:W-:Y:S01]  /*1b80*/  ULDC.64 UR4, c[0x4][0x68] ;  /* 0x01001a0000047ab9 */ /* 0x000fe20000000a00 */
[----:B------:R-:W-:Y:S01]  /*1b90*/  ULDC.64 UR6, c[0x4][0x8] ;  /* 0x0100020000067ab9 */ /* 0x000fe20000000a00 */
[----:B------:R-:W-:Y:S01]  /*1ba0*/  IMAD.U32 R4, RZ, RZ, UR4 ;  /* 0x00000004ff047e24 */ /* 0x000fe2000f8e00ff */
[----:B------:R0:W1:Y:S01]  /*1bb0*/  LDC.64 R14, c[0x4][R0] ;  /* 0x01000000000e7b82 */ /* 0x0000620000000a00 */
[----:B------:R-:W-:Y:S01]  /*1bc0*/  IMAD.U32 R5, RZ, RZ, UR5 ;  /* 0x00000005ff057e24 */ /* 0x000fe2000f8e00ff */
[----:B------:R-:W-:Y:S01]  /*1bd0*/  ULDC.64 UR4, c[0x4][0x70] ;  /* 0x01001c0000047ab9 */ /* 0x000fe20000000a00 */
[----:B------:R-:W-:Y:S02]  /*1be0*/  IMAD.U32 R10, RZ, RZ, UR6 ;  /* 0x00000006ff0a7e24 */ /* 0x000fe4000f8e00ff */
[----:B------:R-:W-:Y:S02]  /*1bf0*/  IMAD.U32 R6, RZ, RZ, UR4 ;  /* 0x00000004ff067e24 */ /* 0x000fe4000f8e00ff */
[----:B------:R-:W-:-:S02]  /*1c00*/  IMAD.U32 R7, RZ, RZ, UR5 ;  /* 0x00000005ff077e24 */ /* 0x000fc4000f8e00ff */
[----:B------:R-:W-:Y:S02]  /*1c10*/  IMAD.U32 R11, RZ, RZ, UR7 ;  /* 0x00000007ff0b7e24 */ /* 0x000fe4000f8e00ff */
[----:B------:R-:W-:Y:S02]  /*1c20*/  IMAD.MOV.U32 R8, RZ, RZ, 0x1e1 ;  /* 0x000001e1ff087424 */ /* 0x000fe400078e00ff */
[----:B------:R-:W-:Y:S02]  /*1c30*/  IMAD.MOV.U32 R12, RZ, RZ, 0x1 ;  /* 0x00000001ff0c7424 */ /* 0x000fe400078e00ff */
[----:B0-----:R-:W-:-:S07]  /*1c40*/  IMAD.MOV.U32 R13, RZ, RZ, RZ ;  /* 0x000000ffff0d7224 */ /* 0x001fce00078e00ff */
[----:B------:R-:W-:-:S07]  /*1c50*/  LEPC R20, `(.L_x_17) ;  /* 0x000000001014794e */ /* 0x000fce0000000000 */
[----:B-1---5:R-:W-:Y:S05]  /*1c60*/  CALL.ABS.NOINC R14 ;  /* 0x000000000e007343 */ /* 0x022fea0003c00000 */
.L_x_17:
[----:B------:R-:W-:-:S13]  /*1c70*/  ISETP.NE.AND P0, PT, R86, 0x3, PT ;  /* 0x000000035600780c */ /* 0x000fda0003f05270 */
[----:B------:R-:W-:Y:S05]  /*1c80*/  @!P0 BRA `(.L_x_18) ;  /* 0x0000000000048947 */ /* 0x000fea0003800000 */
[----:B------:R-:W-:Y:S01]  /*1c90*/  BPT.TRAP 0x1 ;  /* 0x000000040000795c */ /* 0x000fe20000300000 */
.L_x_18:
[----:B0-----:R-:W-:Y:S02]  /*1ca0*/  IMAD.U32 R3, RZ, RZ, UR39 ;  /* 0x00000027ff037e24 */ /* 0x001fe4000f8e00ff */
[----:B------:R-:W-:-:S03]  /*1cb0*/  IMAD.U32 R0, RZ, RZ, UR38 ;  /* 0x00000026ff007e24 */ /* 0x000fc6000f8e00ff */
[----:B------:R-:W-:Y:S02]  /*1cc0*/  LEA R3, R3, UR42, 0x3 ;  /* 0x0000002a03037c11 */ /* 0x000fe4000f8e18ff */
[----:B------:R-:W-:-:S04]  /*1cd0*/  SHF.L.U32 R0, R0, 0x1f, RZ ;  /* 0x0000001f00007819 */ /* 0x000fc800000006ff */
[----:B------:R0:W1:Y:S01]  /*1ce0*/  SYNCS.PHASECHK.TRANS64.TRYWAIT P1, [R3+URZ], R0 ;  /* 0x00000000030075a7 */ /* 0x000062000802017f */
[----:B------:R-:W-:Y:S05]  /*1cf0*/  @!P0 BRA `(.L_x_19) ;  /* 0x0000000000048947 */ /* 0x000fea0003800000 */
[----:B------:R-:W-:Y:S01]  /*1d00*/  BPT.TRAP 0x1 ;  /* 0x000000040000795c */ /* 0x000fe20000300000 */
.L_x_19:
[----:B-1----:R-:W-:Y:S05]  /*1d10*/  @P1 BRA `(.L_x_20) ;  /* 0x0000000000081947 */ /* 0x002fea0003800000 */
[----:B------:R-:W1:Y:S02]  /*1d20*/  SYNCS.PHASECHK.TRANS64.TRYWAIT P1, [R3+URZ], R0 ;  /* 0x00000000030075a7 */ /* 0x000e64000802017f */
[----:B-1----:R-:W-:Y:S05]  /*1d30*/  @!P1 BRA `(.L_x_21) ;  /* 0x0000006400449947 */ /* 0x002fea0003800000 */
.L_x_20:
[----:B------:R-:W-:Y:S05]  /*1d40*/  WARPSYNC.ALL ;  /* 0x0000000000007948 */ /* 0x000fea0003800000 */
[----:B------:R-:W-:Y:S01]  /*1d50*/  ULEA UR4, UR39, UR46, 0x7 ;  /* 0x0000002e27047291 */ /* 0x000fe2000f8e383f */
[----:B------:R-:W-:Y:S01]  /*1d60*/  WARPGROUP.ARRIVE ;  /* 0x00000000000079c5 */ /* 0x000fe20000000000 */
[----:B------:R-:W-:Y:S01]  /*1d70*/  UIMAD UR6, UR39, 0xc0, UR41 ;  /* 0x000000c0270678a4 */ /* 0x000fe2000f8e0229 */
[----:B01----:R-:W-:Y:S01]  /*1d80*/  IMAD.U32 R0, RZ, RZ, UR43 ;  /* 0x0000002bff007e24 */ /* 0x003fe2000f8e00ff */
[----:B------:R-:W-:Y:S01]  /*1d90*/  UMOV UR5, 0xc0000010 ;  /* 0xc000001000057882 */ /* 0x000fe20000000000 */
[----:B------:R-:W-:-:S03]  /*1da0*/  UMOV UR7, 0xc0000010 ;  /* 0xc000001000077882 */ /* 0x000fc60000000000 */
[----:B------:R-:W-:-:S03]  /*1db0*/  ISETP.GE.AND P1, PT, R0, 0x1, PT ;  /* 0x000000010000780c */ /* 0x000fc60003f26270 */
[----:B------:R-:W-:Y:S03]  /*1dc0*/  HGMMA.64x96x16.F32.BF16 R24, gdesc[UR4], RZ, !UPT, gsb0 ;  /* 0x01600000041879f0 */ /* 0x000fe6000c0018ff */
[----:B------:R-:W-:-:S07]  /*1dd0*/  WARPGROUP.DEPBAR.LE gsb0, 0x0 ;  /* 0x00008000000079c5 */ /* 0x000fce0000010000 */
[----:B------:R-:W-:Y:S05]  /*1de0*/  @!P1 BRA `(.L_x_22) ;  /* 0x0000000000b49947 */ /* 0x000fea0003800000 */
[----:B------:R-:W-:Y:S01]  /*1df0*/  UIADD3 UR4, UR39, 0x1, URZ ;  /* 0x0000000127047890 */ /* 0x000fe2000fffe03f */
[----:B------:R-:W-:Y:S01]  /*1e00*/  IMAD.U32 R0, RZ, RZ, UR43 ;  /* 0x0000002bff007e24 */ /* 0x000fe2000f8e00ff */
[----:B------:R-:W-:Y:S02]  /*1e10*/  UMOV UR9, UR39 ;  /* 0x0000002700097c82 */ /* 0x000fe40008000000 */
[----:B------:R-:W-:-:S04]  /*1e20*/  UISETP.NE.AND UP0, UPT, UR4, 0x2d, UPT ;  /* 0x0000002d0400788c */ /* 0x000fc8000bf05270 */
[----:B------:R-:W-:Y:S02]  /*1e30*/  USEL UR5, URZ, 0x1, UP0 ;  /* 0x000000013f057887 */ /* 0x000fe40008000000 */
[----:B------:R-:W-:Y:S02]  /*1e40*/  USEL UR8, UR4, URZ, UP0 ;  /* 0x0000003f04087287 */ /* 0x000fe40008000000 */
[----:B------:R-:W-:-:S06]  /*1e50*/  ULOP3.LUT UR5, UR38, UR5, URZ, 0x3c, !UPT ;  /* 0x0000000526057292 */ /* 0x000fcc000f8e3c3f */
[----:B------:R-:W-:-:S07]  /*1e60*/  IMAD.U32 R5, RZ, RZ, UR5 ;  /* 0x00000005ff057e24 */ /* 0x000fce000f8e00ff */
.L_x_29:
[----:B01----:R-:W-:Y:S05]  /*1e70*/  @!P0 BRA `(.L_x_23) ;  /* 0x0000000000048947 */ /* 0x003fea0003800000 */
[----:B------:R-:W-:Y:S01]  /*1e80*/  BPT.TRAP 0x1 ;  /* 0x000000040000795c */ /* 0x000fe20000300000 */
.L_x_23:
[----:B------:R-:W-:Y:S01]  /*1e90*/  ULEA UR4, UR8, UR42, 0x3 ;  /* 0x0000002a08047291 */ /* 0x000fe2000f8e183f */
[----:B------:R-:W-:-:S08]  /*1ea0*/  SHF.L.U32 R3, R5, 0x1f, RZ ;  /* 0x0000001f05037819 */ /* 0x000fd000000006ff */
[----:B------:R0:W1:Y:S01]  /*1eb0*/  SYNCS.PHASECHK.TRANS64.TRYWAIT P1, [UR4], R3 ;  /* 0x00000003ff0075a7 */ /* 0x0000620008020144 */
[----:B------:R-:W-:Y:S05]  /*1ec0*/  @!P0 BRA `(.L_x_24) ;  /* 0x0000000000048947 */ /* 0x000fea0003800000 */
[----:B------:R-:W-:Y:S01]  /*1ed0*/  BPT.TRAP 0x1 ;  /* 0x000000040000795c */ /* 0x000fe20000300000 */
.L_x_24:
[----:B-1----:R-:W-:Y:S05]  /*1ee0*/  @P1 BRA `(.L_x_25) ;  /* 0x0000000000081947 */ /* 0x002fea0003800000 */
[----:B------:R-:W1:Y:S02]  /*1ef0*/  SYNCS.PHASECHK.TRANS64.TRYWAIT P1, [UR4], R3 ;  /* 0x00000003ff0075a7 */ /* 0x000e640008020144 */
[----:B-1----:R-:W-:Y:S05]  /*1f00*/  @!P1 BRA `(.L_x_26) ;  /* 0x0000006000e49947 */ /* 0x002fea0003800000 */
.L_x_25:
[----:B------:R-:W-:Y:S01]  /*1f10*/  ULEA UR4, UR8, UR46, 0x7 ;  /* 0x0000002e08047291 */ /* 0x000fe2000f8e383f */
[----:B------:R-:W-:Y:S01]  /*1f20*/  WARPGROUP.ARRIVE ;  /* 0x00000000000079c5 */ /* 0x000fe20000000000 */
[----:B------:R-:W-:Y:S01]  /*1f30*/  UIMAD UR6, UR8, 0xc0, UR41 ;  /* 0x000000c0080678a4 */ /* 0x000fe2000f8e0229 */
[----:B------:R-:W-:Y:S01]  /*1f40*/  UMOV UR5, 0xc0000010 ;  /* 0xc000001000057882 */ /* 0x000fe20000000000 */
[----:B------:R-:W-:-:S07]  /*1f50*/  UMOV UR7, 0xc0000010 ;  /* 0xc000001000077882 */ /* 0x000fce0000000000 */
[----:B------:R-:W-:Y:S03]  /*1f60*/  HGMMA.64x96x16.F32.BF16 R24, gdesc[UR4], R24, gsb0 ;  /* 0x01600000041879f0 */ /* 0x000fe60008001818 */
[----:B------:R-:W-:Y:S02]  /*1f70*/  WARPGROUP.DEPBAR.LE gsb0, 0x0 ;  /* 0x00008000000079c5 */ /* 0x000fe40000010000 */
[----:B------:R-:W-:Y:S05]  /*1f80*/  @!P0 BRA `(.L_x_27) ;  /* 0x0000000000048947 */ /* 0x000fea0003800000 */
[----:B------:R-:W-:Y:S01]  /*1f90*/  BPT.TRAP 0x1 ;  /* 0x000000040000795c */ /* 0x000fe20000300000 */
.L_x_27:
[----:B------:R-:W-:Y:S01]  /*1fa0*/  ULEA UR4, UR9, UR42, 0x3 ;  /* 0x0000002a09047291 */ /* 0x000fe2000f8e183f */
[----:B------:R-:W-:-:S03]  /*1fb0*/  ISETP.GT.U32.AND P1, PT, R23, 0x1, PT ;  /* 0x000000011700780c */ /* 0x000fc60003f24070 */
[----:B------:R-:W-:-:S04]  /*1fc0*/  UIADD3 UR4, UR4, 0x168, URZ ;  /* 0x0000016804047890 */ /* 0x000fc8000fffe03f */
[----:B------:R-:W-:-:S09]  /*1fd0*/  UPRMT UR4, URZ, 0x654, UR4 ;  /* 0x000006543f047896 */ /* 0x000fd20008000004 */
[----:B------:R-:W-:Y:S01]  /*1fe0*/  SYNCS.ARRIVE.TRANS64.RED.A1T0 RZ, [UR4], RZ ;  /* 0x000000ffffff79a7 */ /* 0x000fe20008100404 */
[----:B------:R-:W-:Y:S05]  /*1ff0*/  @P1 BRA `(.L_x_28) ;  /* 0x0000000000041947 */ /* 0x000fea0003800000 */
[----:B------:R-:W-:Y:S01]  /*2000*/  BPT.TRAP 0x1 ;  /* 0x000000040000795c */ /* 0x000fe20000300000 */
.L_x_28:
[----:B------:R-:W-:Y:S01]  /*2010*/  UIADD3 UR8, UR8, 0x1, URZ ;  /* 0x0000000108087890 */ /* 0x000fe2000fffe03f */
[C---:B------:R-:W-:Y:S01]  /*2020*/  ISETP.GT.AND P1, PT, R0.reuse, 0x1, PT ;  /* 0x000000010000780c */ /* 0x040fe20003f24270 */
[----:B------:R-:W-:Y:S01]  /*2030*/  UIADD3 UR9, UR9, 0x1, URZ ;  /* 0x0000000109097890 */ /* 0x000fe2000fffe03f */
[----:B------:R-:W-:Y:S01]  /*2040*/  VIADD R0, R0, 0xffffffff ;  /* 0xffffffff00007836 */ /* 0x000fe20000000000 */
[----:B------:R-:W-:Y:S02]  /*2050*/  UISETP.NE.AND UP0, UPT, UR8, 0x2d, UPT ;  /* 0x0000002d0800788c */ /* 0x000fe4000bf05270 */
[----:B------:R-:W-:Y:S02]  /*2060*/  UISETP.NE.AND UP1, UPT, UR9, 0x2d, UPT ;  /* 0x0000002d0900788c */ /* 0x000fe4000bf25270 */
[----:B------:R-:W-:Y:S02]  /*2070*/  USEL UR4, URZ, 0x1, UP0 ;  /* 0x000000013f047887 */ /* 0x000fe40008000000 */
[----:B------:R-:W-:-:S02]  /*2080*/  USEL UR8, UR8, URZ, UP0 ;  /* 0x0000003f08087287 */ /* 0x000fc40008000000 */
[----:B------:R-:W-:Y:S02]  /*2090*/  USEL UR9, UR9, URZ, UP1 ;  /* 0x0000003f09097287 */ /* 0x000fe40008800000 */
[----:B------:R-:W-:Y:S01]  /*20a0*/  LOP3.LUT R5, R5, UR4, RZ, 0x3c, !PT ;  /* 0x0000000405057c12 */ /* 0x000fe2000f8e3cff */
[----:B------:R-:W-:Y:S09]  /*20b0*/  @P1 BRA `(.L_x_29) ;  /* 0xfffffffc006c1947 */ /* 0x000ff2000383ffff */
.L_x_22:
[----:B------:R-:W2:Y:S01]  /*20c0*/  LDC R0, c[0x0][0x28c] ;  /* 0x0000a300ff007b82 */ /* 0x000ea20000000800 */
[----:B01----:R-:W-:-:S04]  /*20d0*/  IMAD.U32 R3, RZ, RZ, UR49 ;  /* 0x00000031ff037e24 */ /* 0x003fc8000f8e00ff */
[----:B------:R0:W-:Y:S01]  /*20e0*/  SYNCS.ARRIVE.TRANS64.A1T0 RZ, [R3+UR48], RZ ;  /* 0x000000ff03ff79a7 */ /* 0x0001e20008100030 */
[----:B--2---:R-:W-:-:S13]  /*20f0*/  ISETP.GE.AND P1, PT, R0, 0x1, PT ;  /* 0x000000010000780c */ /* 0x004fda0003f26270 */
[----:B0-----:R-:W-:Y:S05]  /*2100*/  @!P1 BRA `(.L_x_30) ;  /* 0x00000000003c9947 */ /* 0x001fea0003800000 */
[----:B------:R-:W-:Y:S05]  /*2110*/  @!P0 BRA `(.L_x_31) ;  /* 0x0000000000048947 */ /* 0x000fea0003800000 */
[----:B------:R-:W-:Y:S01]  /*2120*/  BPT.TRAP 0x1 ;  /* 0x000000040000795c */ /* 0x000fe20000300000 */
.L_x_31:
[----:B------:R-:W-:Y:S01]  /*2130*/  UIADD3 UR6, UR39, UR43, URZ ;  /* 0x0000002b27067290 */ /* 0x000fe2000fffe03f */
[----:B------:R-:W-:-:S03]  /*2140*/  ISETP.GT.U32.AND P0, PT, R23, 0x1, PT ;  /* 0x000000011700780c */ /* 0x000fc60003f04070 */
[----:B------:R-:W-:-:S04]  /*2150*/  UIMAD.WIDE.U32 UR4, UR6, 0x6c16c16d, URZ ;  /* 0x6c16c16d060478a5 */ /* 0x000fc8000f8e003f */
[----:B------:R-:W-:-:S04]  /*2160*/  UIADD3 UR4, UR6, -UR5, URZ ;  /* 0x8000000506047290 */ /* 0x000fc8000fffe03f */
[----:B------:R-:W-:-:S04]  /*2170*/  ULEA.HI UR4, UR4, UR5, URZ, 0x1f ;  /* 0x0000000504047291 */ /* 0x000fc8000f8ff83f */
[----:B------:R-:W-:-:S04]  /*2180*/  USHF.R.U32.HI UR4, URZ, 0x5, UR4 ;  /* 0x000000053f047899 */ /* 0x000fc80008011604 */
[----:B------:R-:W-:-:S04]  /*2190*/  UIMAD UR4, UR4, -0x2d, UR6 ;  /* 0xffffffd3040478a4 */ /* 0x000fc8000f8e0206 */
[----:B------:R-:W-:-:S04]  /*21a0*/  ULEA UR4, UR4, UR42, 0x3 ;  /* 0x0000002a04047291 */ /* 0x000fc8000f8e183f */
[----:B------:R-:W-:-:S04]  /*21b0*/  UIADD3 UR4, UR4, 0x168, URZ ;  /* 0x0000016804047890 */ /* 0x000fc8000fffe03f */
[----:B------:R-:W-:-:S09]  /*21c0*/  UPRMT UR4, URZ, 0x654, UR4 ;  /* 0x000006543f047896 */ /* 0x000fd20008000004 */
[----:B------:R-:W-:Y:S01]  /*21d0*/  SYNCS.ARRIVE.TRANS64.RED.A1T0 RZ, [UR4], RZ ;  /* 0x000000ffffff79a7 */ /* 0x000fe20008100404 */
[----:B------:R-:W-:Y:S05]  /*21e0*/  @P0 BRA `(.L_x_30) ;  /* 0x0000000000040947 */ /* 0x000fea0003800000 */
[----:B------:R-:W-:Y:S01]  /*21f0*/  BPT.TRAP 0x1 ;  /* 0x000000040000795c */ /* 0x000fe20000300000 */
.L_x_30:
[----:B------:R-:W-:Y:S01]  /*2200*/  SHF.L.U32 R0, R87, 0x1f, RZ ;  /* 0x0000001f57007819 */ /* 0x000fe200000006ff */
[----:B------:R-:W-:Y:S01]  /*2210*/  UISETP.GE.U32.AND UP1, UPT, UR47, 0x2d, UPT ;  /* 0x0000002d2f00788c */ /* 0x000fe2000bf26070 */
[----:B------:R-:W-:Y:S01]  /*2220*/  SHF.R.S32.HI R9, RZ, 0x1f, R19 ;  /* 0x0000001fff097819 */ /* 0x000fe20000011413 */
[----:B------:R-:W-:Y:S01]  /*2230*/  UIADD3 UR39, UR39, UR47, URZ ;  /* 0x0000002f27277290 */ /* 0x000fe2000fffe03f */
[----:B------:R-:W0:Y:S03]  /*2240*/  SYNCS.PHASECHK.TRANS64.TRYWAIT P0, [UR44+0x8], R0 ;  /* 0x00000800ff0075a7 */ /* 0x000e26000800016c */
[----:B------:R-:W-:-:S04]  /*2250*/  UISETP.GT.U32.AND UP0, UPT, UR39, 0x2c, UPT ;  /* 0x0000002c2700788c */ /* 0x000fc8000bf04070 */
[----:B------:R-:W-:Y:S02]  /*2260*/  UISETP.LT.U32.AND UP0, UPT, UR47, 0x2d, UP0 ;  /* 0x0000002d2f00788c */ /* 0x000fe40008701070 */
[----:B------:R-:W-:Y:S02]  /*2270*/  @UP1 UIMAD.WIDE.U32 UR4, UR39, 0x6c16c16d, URZ ;  /* 0x6c16c16d270418a5 */ /* 0x000fe4000f8e003f */
[----:B------:R-:W-:Y:S02]  /*2280*/  USEL UR6, URZ, 0x1, !UP0 ;  /* 0x000000013f067887 */ /* 0x000fe4000c000000 */
[----:B------:R-:W-:Y:S02]  /*2290*/  @UP1 UIADD3 UR4, UR39, -UR5, URZ ;  /* 0x8000000527041290 */ /* 0x000fe4000fffe03f */
[----:B------:R-:W-:Y:S02]  /*22a0*/  ULOP3.LUT UR38, UR38, UR6, URZ, 0x3c, !UPT ;  /* 0x0000000626267292 */ /* 0x000fe4000f8e3c3f */
[----:B------:R-:W-:-:S04]  /*22b0*/  @UP1 ULEA.HI UR4, UR4, UR5, URZ, 0x1f ;  /* 0x0000000504041291 */ /* 0x000fc8000f8ff83f */
[----:B------:R-:W-:-:S04]  /*22c0*/  @UP1 USHF.R.U32.HI UR4, URZ, 0x5, UR4 ;  /* 0x000000053f041899 */ /* 0x000fc80008011604 */
[----:B------:R-:W-:Y:S01]  /*22d0*/  @UP1 ULOP3.LUT UR38, UR38, 0x1, UR4, 0x78, !UPT ;  /* 0x0000000126261892 */ /* 0x000fe2000f8e7804 */
[----:B0-----:R-:W-:Y:S11]  /*22e0*/  @!P0 BRA `(.L_x_32) ;  /* 0x0000006000048947 */ /* 0x001ff60003800000 */
.L_x_195:
[----:B------:R-:W-:Y:S01]  /*22f0*/  ULDC.64 UR4, c[0x0][0x5d0] ;  /* 0x0001740000047ab9 */ /* 0x000fe20000000a00 */
[----:B------:R-:W-:Y:S01]  /*2300*/  ULDC UR6, c[0x0][0x284] ;  /* 0x0000a10000067ab9 */ /* 0x000fe20000000800 */
[----:B0-----:R-:W-:Y:S02]  /*2310*/  IMAD R0, R9, UR4, RZ ;  /* 0x0000000409007c24 */ /* 0x001fe4000f8e02ff */
[----:B------:R-:W-:Y:S02]  /*2320*/  IMAD R12, R18, 0x60, RZ ;  /* 0x00000060120c7824 */ /* 0x000fe400078e02ff */
[C---:B------:R-:W-:Y:S02]  /*2330*/  IMAD R3, R19.reuse, UR5, R0 ;  /* 0x0000000513037c24 */ /* 0x040fe4000f8e0200 */
[----:B------:R-:W-:Y:S01]  /*2340*/  IMAD.SHL.U32 R0, R22, 0x40, RZ ;  /* 0x0000004016007824 */ /* 0x000fe200078e00ff */
[----:B------:R-:W-:Y:S01]  /*2350*/  SHF.R.S32.HI R13, RZ, 0x1f, R12 ;  /* 0x0000001fff0d7819 */ /* 0x000fe2000001140c */
[----:B------:R-:W-:Y:S01]  /*2360*/  IMAD.WIDE.U32 R4, R19, UR4, R76 ;  /* 0x0000000413047c25 */ /* 0x000fe2000f8e004c */
[----:B------:R-:W-:-:S02]  /*2370*/  ULDC.64 UR4, c[0x0][0x5c8] ;  /* 0x0001720000047ab9 */ /* 0x000fc40000000a00 */
[----:B------:R-:W-:Y:S01]  /*2380*/  ISETP.GE.AND P0, PT, R0, UR6, PT ;  /* 0x0000000600007c0c */ /* 0x000fe2000bf06270 */
[----:B------:R-:W-:Y:S01]  /*2390*/  ULDC UR6, c[0x0][0x288] ;  /* 0x0000a20000067ab9 */ /* 0x000fe20000000800 */
[----:B------:R-:W-:Y:S01]  /*23a0*/  IADD3 R4, P1, R12, R4, RZ ;  /* 0x000000040c047210 */ /* 0x000fe20007f3e0ff */
[----:B------:R-:W-:Y:S01]  /*23b0*/  IMAD.WIDE R20, R22, 0x40, R74 ;  /* 0x0000004016147825 */ /* 0x000fe200078e024a */
[----:B------:R-:W-:Y:S02]  /*23c0*/  ISETP.GE.OR P0, PT, R12, UR6, P0 ;  /* 0x000000060c007c0c */ /* 0x000fe40008706670 */
[----:B------:R-:W-:Y:S01]  /*23d0*/  IADD3.X R5, R13, R5, R3, P1, !PT ;  /* 0x000000050d057210 */ /* 0x000fe20000ffe403 */
[----:B------:R-:W-:-:S04]  /*23e0*/  IMAD R7, R21, UR4, RZ ;  /* 0x0000000415077c24 */ /* 0x000fc8000f8e02ff */
[C---:B------:R-:W-:Y:S02]  /*23f0*/  IMAD R7, R20.reuse, UR5, R7 ;  /* 0x0000000514077c24 */ /* 0x040fe4000f8e0207 */
[----:B------:R-:W-:-:S04]  /*2400*/  IMAD.WIDE.U32 R88, R20, UR4, R4 ;  /* 0x0000000414587c25 */ /* 0x000fc8000f8e0004 */
[----:B------:R-:W-:Y:S05]  /*2410*/  @P0 BRA `(.L_x_33) ;  /* 0x00000030001c0947 */ /* 0x000fea0003800000 */
[----:B-----5:R-:W-:Y:S01]  /*2420*/  FSETP.NEU.AND P0, PT, R73, RZ, PT ;  /* 0x000000ff4900720b */ /* 0x020fe20003f0d000 */
[----:B------:R-:W-:Y:S01]  /*2430*/  IMAD.IADD R3, R81, 0x1, -R12 ;  /* 0x0000000151037824 */ /* 0x000fe200078e0a0c */
[----:B------:R-:W-:Y:S01]  /*2440*/  BSSY B0, `(.L_x_33) ;  /* 0x0000304000007945 */ /* 0x000fe20003800000 */
[----:B------:R-:W-:Y:S02]  /*2450*/  IMAD.IADD R0, R85, 0x1, -R0 ;  /* 0x0000000155007824 */ /* 0x000fe400078e0a00 */
[----:B------:R-:W-:Y:S01]  /*2460*/  IMAD.IADD R97, R89, 0x1, R7 ;  /* 0x0000000159617824 */ /* 0x000fe200078e0207 */
[----:B------:R-:W-:-:S04]  /*2470*/  ISETP.GT.AND P2, PT, R3, RZ, PT ;  /* 0x000000ff0300720c */ /* 0x000fc80003f44270 */
[----:B------:R-:W-:-:S03]  /*2480*/  ISETP.GT.AND P1, PT, R0, RZ, P2 ;  /* 0x000000ff0000720c */ /* 0x000fc60001724270 */
[----:B------:R-:W-:Y:S10]  /*2490*/  @!P0 BRA `(.L_x_34) ;  /* 0x0000002000808947 */ /* 0x000ff40003800000 */
[----:B------:R-:W0:Y:S01]  /*24a0*/  LDC.64 R90, c[0x0][0x5b8] ;  /* 0x00016e00ff5a7b82 */ /* 0x000e220000000a00 */
[----:B------:R-:W-:-:S07]  /*24b0*/  ULDC.64 UR4, c[0x0][0x5c0] ;  /* 0x0001700000047ab9 */ /* 0x000fce0000000a00 */
[----:B------:R-:W1:Y:S08]  /*24c0*/  LDC.64 R92, c[0x0][0x5b0] ;  /* 0x00016c00ff5c7b82 */ /* 0x000e700000000a00 */
[----:B------:R-:W2:Y:S01]  /*24d0*/  LDC.64 R94, c[0x0][0x5a8] ;  /* 0x00016a00ff5e7b82 */ /* 0x000ea20000000a00 */
[-C--:B0-----:R-:W-:Y:S02]  /*24e0*/  IMAD R6, R9, R90.reuse, RZ ;  /* 0x0000005a09067224 */ /* 0x081fe400078e02ff */
[----:B------:R-:W-:-:S04]  /*24f0*/  IMAD.WIDE.U32 R4, R19, R90, R76 ;  /* 0x0000005a13047225 */ /* 0x000fc800078e004c */
[----:B------:R-:W-:Y:S01]  /*2500*/  IMAD R89, R19, R91, R6 ;  /* 0x0000005b13597224 */ /* 0x000fe200078e0206 */
[----:B------:R-:W-:Y:S01]  /*2510*/  IADD3 R6, P0, R12, R4, RZ ;  /* 0x000000040c067210 */ /* 0x000fe20007f1e0ff */
[----:B-1----:R-:W-:-:S03]  /*2520*/  IMAD R4, R21, R92, RZ ;  /* 0x0000005c15047224 */ /* 0x002fc600078e02ff */
[----:B------:R-:W-:Y:S01]  /*2530*/  IADD3.X R7, R13, R5, R89, P0, !PT ;  /* 0x000000050d077210 */ /* 0x000fe200007fe459 */
[C---:B------:R-:W-:Y:S02]  /*2540*/  IMAD R91, R20.reuse, R93, R4 ;  /* 0x0000005d145b7224 */ /* 0x040fe400078e0204 */
[----:B------:R-:W-:-:S04]  /*2550*/  IMAD.WIDE.U32 R4, R20, R92, R6 ;  /* 0x0000005c14047225 */ /* 0x000fc800078e0006 */
[----:B------:R-:W-:Y:S01]  /*2560*/  IMAD.IADD R5, R5, 0x1, R91 ;  /* 0x0000000105057824 */ /* 0x000fe200078e025b */
[----:B--2---:R-:W-:-:S04]  /*2570*/  LEA R10, P0, R4, R94, 0x1 ;  /* 0x0000005e040a7211 */ /* 0x004fc800078008ff */
[----:B------:R-:W-:-:S05]  /*2580*/  LEA.HI.X R11, R4, R95, R5, 0x1, P0 ;  /* 0x0000005f040b7211 */ /* 0x000fca00000f0c05 */
[----:B------:R-:W2:Y:S01]  /*2590*/  @P1 LDG.E.LTC128B.U16 R18, desc[UR36][R10.64] ;  /* 0x000000240a121981 */ /* 0x000ea2000c1e1520 */
[----:B------:R-:W-:Y:S01]  /*25a0*/  IMAD.WIDE.U32 R4, R20, R92, R12 ;  /* 0x0000005c14047225 */ /* 0x000fe200078e000c */
[----:B------:R-:W-:Y:S02]  /*25b0*/  BSSY B1, `(.L_x_35) ;  /* 0x0000015000017945 */ /* 0x000fe40003800000 */
[----:B------:R-:W-:-:S04]  /*25c0*/  IADD3 R14, P0, R76, R4, RZ ;  /* 0x000000044c0e7210 */ /* 0x000fc80007f1e0ff */
[----:B------:R-:W-:Y:S02]  /*25d0*/  IADD3.X R15, R77, R91, R5, P0, !PT ;  /* 0x0000005b4d0f7210 */ /* 0x000fe400007fe405 */
[----:B------:R-:W-:Y:S01]  /*25e0*/  LEA R8, P0, R88, UR4, 0x1 ;  /* 0x0000000458087c11 */ /* 0x000fe2000f8008ff */
[----:B------:R-:W-:-:S03]  /*25f0*/  IMAD.WIDE.U32 R14, R19, R90, R14 ;  /* 0x0000005a130e7225 */ /* 0x000fc600078e000e */
[----:B------:R-:W-:Y:S02]  /*2600*/  LEA.HI.X R9, R88, UR5, R97, 0x1, P0 ;  /* 0x0000000558097c11 */ /* 0x000fe400080f0c61 */
[----:B------:R-:W-:-:S04]  /*2610*/  ISETP.GT.AND P0, PT, R3, 0x1, PT ;  /* 0x000000010300780c */ /* 0x000fc80003f04270 */
[----:B------:R-:W-:Y:S01]  /*2620*/  ISETP.GT.AND P3, PT, R0, RZ, P0 ;  /* 0x000000ff0000720c */ /* 0x000fe20000764270 */
[----:B--2---:R-:W-:-:S04]  /*2630*/  IMAD.U32 R4, R18, 0x10000, RZ ;  /* 0x0001000012047824 */ /* 0x004fc800078e00ff */
[----:B------:R-:W-:Y:S01]  /*2640*/  FMUL R5, R4, R73 ;  /* 0x0000004904057220 */ /* 0x000fe20000400000 */
[----:B------:R-:W-:-:S03]  /*2650*/  LEA R4, P4, R14, R94, 0x1 ;  /* 0x0000005e0e047211 */ /* 0x000fc600078808ff */
[----:B------:R-:W-:-:S05]  /*2660*/  FFMA R5, R24, R72, R5 ;  /* 0x0000004818057223 */ /* 0x000fca0000000005 */
[----:B------:R-:W-:Y:S01]  /*2670*/  F2FP.BF16.F32.PACK_AB R10, RZ, R5 ;  /* 0x00000005ff0a723e */ /* 0x000fe200000010ff */
[----:B------:R-:W-:-:S03]  /*2680*/  IMAD.IADD R5, R89, 0x1, R15 ;  /* 0x0000000159057824 */ /* 0x000fc600078e020f */
[----:B------:R-:W-:Y:S01]  /*2690*/  PRMT R11, R10, 0x7610, R11 ;  /* 0x000076100a0b7816 */ /* 0x000fe2000000000b */
[----:B------:R-:W-:Y:S01]  /*26a0*/  IMAD.SHL.U32 R10, R92, 0x8, RZ ;  /* 0x000000085c0a7824 */ /* 0x000fe200078e00ff */
[----:B------:R-:W-:-:S03]  /*26b0*/  LEA.HI.X R5, R14, R95, R5, 0x1, P4 ;  /* 0x0000005f0e057211 */ /* 0x000fc600020f0c05 */
[----:B------:R0:W-:Y:S02]  /*26c0*/  @P1 STG.E.U16 desc[UR36][R8.64], R11 ;  /* 0x0000000b08001986 */ /* 0x0001e4000c101524 */
[----:B0-----:R-:W-:Y:S01]  /*26d0*/  SHF.L.U64.HI R11, R92, 0x3, R93 ;  /* 0x000000035c0b7819 */ /* 0x001fe2000001025d */
[----:B------:R-:W-:Y:S06]  /*26e0*/  @!P3 BRA `(.L_x_36) ;  /* 0x000000000004b947 */ /* 0x000fec0003800000 */
[----:B------:R0:W5:Y:S02]  /*26f0*/  LDG.E.LTC128B.U16 R18, desc[UR36][R4.64+0x2] ;  /* 0x0000022404127981 */ /* 0x000164000c1e1520 */
.L_x_36:
[----:B------:R-:W-:Y:S05]  /*2700*/  BSYNC B1 ;  /* 0x0000000000017941 */ /* 0x000fea0003800000 */
.L_x_35:
[----:B------:R-:W-:Y:S01]  /*2710*/  IMAD.WIDE.U32 R10, R20, R92, R10 ;  /* 0x0000005c140a7225 */ /* 0x000fe200078e000a */
[----:B------:R-:W-:-:S03]  /*2720*/  ISETP.GT.AND P2, PT, R0, 0x8, P2 ;  /* 0x000000080000780c */ /* 0x000fc60001744270 */
[----:B-----5:R-:W-:Y:S01]  /*2730*/  IMAD.U32 R14, R18, 0x10000, RZ ;  /* 0x00010000120e7824 */ /* 0x020fe200078e00ff */
[----:B------:R-:W-:Y:S01]  /*2740*/  IADD3 R6, P1, R6, R10, RZ ;  /* 0x0000000a06067210 */ /* 0x000fe20007f3e0ff */
[----:B------:R-:W-:Y:S02]  /*2750*/  IMAD.IADD R91, R91, 0x1, R11 ;  /* 0x000000015b5b7824 */ /* 0x000fe400078e020b */
[----:B------:R-:W-:Y:S02]  /*2760*/  FMUL R14, R14, R73 ;  /* 0x000000490e0e7220 */ /* 0x000fe40000400000 */
[----:B------:R-:W-:Y:S02]  /*2770*/  IMAD.X R7, R91, 0x1, R7, P1 ;  /* 0x000000015b077824 */ /* 0x000fe400008e0607 */
[----:B------:R-:W-:Y:S01]  /*2780*/  FFMA R25, R25, R72, R14 ;  /* 0x0000004819197223 */ /* 0x000fe2000000000e */
[----:B------:R-:W-:-:S04]  /*2790*/  LEA R14, P1, R6, R94, 0x1 ;  /* 0x0000005e060e7211 */ /* 0x000fc800078208ff */
[----:B------:R-:W-:Y:S01]  /*27a0*/  LEA.HI.X R15, R6, R95, R7, 0x1, P1 ;  /* 0x0000005f060f7211 */ /* 0x000fe200008f0c07 */
[----:B------:R-:W-:Y:S01]  /*27b0*/  @P3 IMAD.MOV.U32 R6, RZ, RZ, R8 ;  /* 0x000000ffff063224 */ /* 0x000fe200078e0008 */
[----:B------:R-:W-:Y:S01]  /*27c0*/  F2FP.BF16.F32.PACK_AB R25, RZ, R25 ;  /* 0x00000019ff19723e */ /* 0x000fe200000010ff */
[----:B------:R-:W-:-:S05]  /*27d0*/  @P3 IMAD.MOV.U32 R7, RZ, RZ, R9 ;  /* 0x000000ffff073224 */ /* 0x000fca00078e0009 */
[----:B------:R1:W-:Y:S04]  /*27e0*/  @P3 STG.E.U16 desc[UR36][R6.64+0x2], R25 ;  /* 0x0000021906003986 */ /* 0x0003e8000c101524 */
[----:B------:R-:W2:Y:S01]  /*27f0*/  @P2 LDG.E.LTC128B.U16 R18, desc[UR36][R14.64] ;  /* 0x000000240e122981 */ /* 0x000ea2000c1e1520 */
[----:B------:R-:W-:Y:S01]  /*2800*/  IADD3 R12, P1, P3, R76, R10, R12 ;  /* 0x0000000a4c0c7210 */ /* 0x000fe20007b3e00c */
[----:B------:R-:W-:Y:S01]  /*2810*/  BSSY B1, `(.L_x_37) ;  /* 0x0000011000017945 */ /* 0x000fe20003800000 */
[----:B------:R-:W-:Y:S02]  /*2820*/  ISETP.GT.AND P0, PT, R0, 0x8, P0 ;  /* 0x000000080000780c */ /* 0x000fe40000704270 */
[----:B------:R-:W-:-:S03]  /*2830*/  IADD3.X R13, R77, R91, R13, P1, P3 ;  /* 0x0000005b4d0d7210 */ /* 0x000fc60000fe640d */
[----:B------:R-:W-:Y:S01]  /*2840*/  IMAD.WIDE.U32 R12, R19, R90, R12 ;  /* 0x0000005a130c7225 */ /* 0x000fe200078e000c */
[----:B------:R-:W-:-:S03]  /*2850*/  SHF.L.U64.HI R19, R78, 0x1, R79 ;  /* 0x000000014e137819 */ /* 0x000fc6000001024f */
[----:B------:R-:W-:Y:S01]  /*2860*/  IMAD.IADD R13, R89, 0x1, R13 ;  /* 0x00000001590d7824 */ /* 0x000fe200078e020d */
[----:B-1----:R-:W-:-:S04]  /*2870*/  LEA R6, P3, R12, R94, 0x1 ;  /* 0x0000005e0c067211 */ /* 0x002fc800078608ff */
[----:B------:R-:W-:Y:S01]  /*2880*/  LEA.HI.X R7, R12, R95, R13, 0x1, P3 ;  /* 0x0000005f0c077211 */ /* 0x000fe200018f0c0d */
[----:B--2---:R-:W-:-:S04]  /*2890*/  IMAD.U32 R10, R18, 0x10000, RZ ;  /* 0x00010000120a7824 */ /* 0x004fc800078e00ff */
[----:B------:R-:W-:Y:S01]  /*28a0*/  FMUL R11, R10, R73 ;  /* 0x000000490a0b7220 */ /* 0x000fe20000400000 */
[----:B------:R-:W-:-:S03]  /*28b0*/  LEA R10, P1, R78, R8, 0x1 ;  /* 0x000000084e0a7211 */ /* 0x000fc600078208ff */
[----:B------:R-:W-:-:S05]  /*28c0*/  FFMA R11, R26, R72, R11 ;  /* 0x000000481a0b7223 */ /* 0x000fca000000000b */
[----:B------:R-:W-:Y:S01]  /*28d0*/  F2FP.BF16.F32.PACK_AB R14, RZ, R11 ;  /* 0x0000000bff0e723e */ /* 0x000fe200000010ff */
[----:B------:R-:W-:-:S05]  /*28e0*/  IMAD.X R11, R19, 0x1, R9, P1 ;  /* 0x00000001130b7824 */ /* 0x000fca00008e0609 */
[----:B------:R1:W-:Y:S01]  /*28f0*/  @P2 STG.E.U16 desc[UR36][R10.64], R14 ;  /* 0x0000000e0a002986 */ /* 0x0003e2000c101524 */
[----:B------:R-:W-:Y:S05]  /*2900*/  @!P0 BRA `(.L_x_38) ;  /* 0x0000000000048947 */ /* 0x000fea0003800000 */
[----:B------:R2:W5:Y:S02]  /*2910*/  LDG.E.LTC128B.U16 R18, desc[UR36][R6.64+0x2] ;  /* 0x0000022406127981 */ /* 0x000564000c1e1520 */
.L_x_38:
[----:B------:R-:W-:Y:S05]  /*2920*/  BSYNC B1 ;  /* 0x0000000000017941 */ /* 0x000fea0003800000 */
.L_x_37:
[----:B-----5:R-:W-:Y:S01]  /*2930*/  IMAD.U32 R12, R18, 0x10000, RZ ;  /* 0x00010000120c7824 */ /* 0x020fe200078e00ff */
[----:B------:R-:W-:Y:S01]  /*2940*/  ISETP.GT.AND P1, PT, R3, 0x8, PT ;  /* 0x000000080300780c */ /* 0x000fe20003f24270 */
[----:B------:R-:W-:Y:S02]  /*2950*/  BSSY B1, `(.L_x_39) ;  /* 0x0000008000017945 */ /* 0x000fe40003800000 */
[----:B------:R-:W-:Y:S01]  /*2960*/  FMUL R12, R12, R73 ;  /* 0x000000490c0c7220 */ /* 0x000fe20000400000 */
[----:B------:R-:W-:-:S03]  /*2970*/  ISETP.GT.AND P2, PT, R0, RZ, P1 ;  /* 0x000000ff0000720c */ /* 0x000fc60000f44270 */
[----:B------:R-:W-:-:S05]  /*2980*/  FFMA R12, R27, R72, R12 ;  /* 0x000000481b0c7223 */ /* 0x000fca000000000c */
[----:B------:R-:W-:-:S05]  /*2990*/  F2FP.BF16.F32.PACK_AB R12, RZ, R12 ;  /* 0x0000000cff0c723e */ /* 0x000fca00000010ff */
[----:B------:R3:W-:Y:S01]  /*29a0*/  @P0 STG.E.U16 desc[UR36][R10.64+0x2], R12 ;  /* 0x0000020c0a000986 */ /* 0x0007e2000c101524 */
[----:B------:R-:W-:Y:S05]  /*29b0*/  @!P2 BRA `(.L_x_40) ;  /* 0x000000000004a947 */ /* 0x000fea0003800000 */
[----:B------:R4:W5:Y:S02]  /*29c0*/  LDG.E.LTC128B.U16 R18, desc[UR36][R4.64+0x10] ;  /* 0x0000102404127981 */ /* 0x000964000c1e1520 */
.L_x_40:
[----:B------:R-:W-:Y:S05]  /*29d0*/  BSYNC B1 ;  /* 0x0000000000017941 */ /* 0x000fea0003800000 */
.L_x_39:
[----:B---3-5:R-:W-:Y:S01]  /*29e0*/  IMAD.U32 R12, R18, 0x10000, RZ ;  /* 0x00010000120c7824 */ /* 0x028fe200078e00ff */
        /* <DEDUP_REMOVED lines=9> */
.L_x_42:
[----:B------:R-:W-:Y:S05]  /*2a80*/  BSYNC B1 ;  /* 0x0000000000017941 */ /* 0x000fea0003800000 */
.L_x_41:
[----:B-----5:R-:W-:Y:S01]  /*2a90*/  IMAD.U32 R12, R18, 0x10000, RZ ;  /* 0x00010000120c7824 */ /* 0x020fe200078e00ff */
[----:B------:R-:W-:Y:S01]  /*2aa0*/  ISETP.GT.AND P1, PT, R0, 0x8, P1 ;  /* 0x000000080000780c */ /* 0x000fe20000f24270 */
[----:B------:R-:W-:Y:S02]  /*2ab0*/  BSSY B1, `(.L_x_43) ;  /* 0x0000007000017945 */ /* 0x000fe40003800000 */
[----:B------:R-:W-:-:S04]  /*2ac0*/  FMUL R12, R12, R73 ;  /* 0x000000490c0c7220 */ /* 0x000fc80000400000 */
[----:B------:R-:W-:-:S05]  /*2ad0*/  FFMA R12, R29, R72, R12 ;  /* 0x000000481d0c7223 */ /* 0x000fca000000000c */
[----:B------:R-:W-:-:S05]  /*2ae0*/  F2FP.BF16.F32.PACK_AB R12, RZ, R12 ;  /* 0x0000000cff0c723e */ /* 0x000fca00000010ff */
[----:B------:R0:W-:Y:S01]  /*2af0*/  @P3 STG.E.U16 desc[UR36][R8.64+0x12], R12 ;  /* 0x0000120c08003986 */ /* 0x0001e2000c101524 */
[----:B------:R-:W-:Y:S05]  /*2b00*/  @!P1 BRA `(.L_x_44) ;  /* 0x0000000000049947 */ /* 0x000fea0003800000 */
[----:B------:R0:W5:Y:S02]  /*2b10*/  LDG.E.LTC128B.U16 R18, desc[UR36][R6.64+0x10] ;  /* 0x0000102406127981 */ /* 0x000164000c1e1520 */
.L_x_44:
[----:B------:R-:W-:Y:S05]  /*2b20*/  BSYNC B1 ;  /* 0x0000000000017941 */ /* 0x000fea0003800000 */
.L_x_43:
[----:B0----5:R-:W-:Y:S01]  /*2b30*/  IMAD.U32 R12, R18, 0x10000, RZ ;  /* 0x00010000120c7824 */ /* 0x021fe200078e00ff */
[----:B------:R-:W-:Y:S01]  /*2b40*/  ISETP.GT.AND P0, PT, R0, 0x8, P0 ;  /* 0x000000080000780c */ /* 0x000fe20000704270 */
[----:B------:R-:W-:Y:S02]  /*2b50*/  BSSY B1, `(.L_x_45) ;  /* 0x0000007000017945 */ /* 0x000fe40003800000 */
[----:B---3--:R-:W-:-:S04]  /*2b60*/  FMUL R13, R12, R73 ;  /* 0x000000490c0d7220 */ /* 0x008fc80000400000 */
[----:B------:R-:W-:-:S05]  /*2b70*/  FFMA R13, R30, R72, R13 ;  /* 0x000000481e0d7223 */ /* 0x000fca000000000d */
[----:B------:R-:W-:-:S05]  /*2b80*/  F2FP.BF16.F32.PACK_AB R13, RZ, R13 ;  /* 0x0000000dff0d723e */ /* 0x000fca00000010ff */
[----:B------:R0:W-:Y:S01]  /*2b90*/  @P1 STG.E.U16 desc[UR36][R10.64+0x10], R13 ;  /* 0x0000100d0a001986 */ /* 0x0001e2000c101524 */
[----:B------:R-:W-:Y:S05]  /*2ba0*/  @!P0 BRA `(.L_x_46) ;  /* 0x0000000000048947 */ /* 0x000fea0003800000 */
[----:B------:R3:W5:Y:S02]  /*2bb0*/  LDG.E.LTC128B.U16 R18, desc[UR36][R6.64+0x12] ;  /* 0x0000122406127981 */ /* 0x000764000c1e1520 */
.L_x_46:
[----:B------:R-:W-:Y:S05]  /*2bc0*/  BSYNC B1 ;  /* 0x0000000000017941 */ /* 0x000fea0003800000 */
.L_x_45:
        /* <DEDUP_REMOVED lines=10> */
.L_x_48:
[----:B------:R-:W-:Y:S05]  /*2c70*/  BSYNC B1 ;  /* 0x0000000000017941 */ /* 0x000fea0003800000 */
.L_x_47:
[----:B0----5:R-:W-:Y:S01]  /*2c80*/  IMAD.U32 R12, R18, 0x10000, RZ ;  /* 0x00010000120c7824 */ /* 0x021fe200078e00ff */
        /* <DEDUP_REMOVED lines=9> */
.L_x_50:
[----:B------:R-:W-:Y:S05]  /*2d20*/  BSYNC B1 ;  /* 0x0000000000017941 */ /* 0x000fea0003800000 */
.L_x_49:
        /* <DEDUP_REMOVED lines=9> */
.L_x_52:
[----:B------:R-:W-:Y:S05]  /*2dc0*/  BSYNC B1 ;  /* 0x0000000000017941 */ /* 0x000fea0003800000 */
.L_x_51:
[----:B0----5:R-:W-:Y:S01]  /*2dd0*/  IMAD.U32 R12, R18, 0x10000, RZ ;  /* 0x00010000120c7824 */ /* 0x021fe200078e00ff */
        /* <DEDUP_REMOVED lines=8> */
.L_x_54:
[----:B------:R-:W-:Y:S05]  /*2e60*/  BSYNC B1 ;  /* 0x0000000000017941 */ /* 0x000fea0003800000 */
.L_x_53:
        /* <DEDUP_REMOVED lines=10> */
.L_x_56:
[----:B------:R-:W-:Y:S05]  /*2f10*/  BSYNC B1 ;  /* 0x0000000000017941 */ /* 0x000fea0003800000 */
.L_x_55:
        /* <DEDUP_REMOVED lines=10> */
.L_x_58:
[----:B------:R-:W-:Y:S05]  /*2fc0*/  BSYNC B1 ;  /* 0x0000000000017941 */ /* 0x000fea0003800000 */
.L_x_57:
        /* <DEDUP_REMOVED lines=9> */
.L_x_60:
[----:B------:R-:W-:Y:S05]  /*3060*/  BSYNC B1 ;  /* 0x0000000000017941 */ /* 0x000fea0003800000 */
.L_x_59:
        /* <DEDUP_REMOVED lines=9> */
.L_x_62:
[----:B------:R-:W-:Y:S05]  /*3100*/  BSYNC B1 ;  /* 0x0000000000017941 */ /* 0x000fea0003800000 */
.L_x_61:
        /* <DEDUP_REMOVED lines=10> */
.L_x_64:
[----:B------:R-:W-:Y:S05]  /*31b0*/  BSYNC B1 ;  /* 0x0000000000017941 */ /* 0x000fea0003800000 */
.L_x_63:
        /* <DEDUP_REMOVED lines=10> */
.L_x_66:
[----:B------:R-:W-:Y:S05]  /*3260*/  BSYNC B1 ;  /* 0x0000000000017941 */ /* 0x000fea0003800000 */
.L_x_65:
        /* <DEDUP_REMOVED lines=9> */
.L_x_68:
[----:B------:R-:W-:Y:S05]  /*3300*/  BSYNC B1 ;  /* 0x0000000000017941 */ /* 0x000fea0003800000 */
.L_x_67:
        /* <DEDUP_REMOVED lines=9> */
.L_x_70:
[----:B------:R-:W-:Y:S05]  /*33a0*/  BSYNC B1 ;  /* 0x0000000000017941 */ /* 0x000fea0003800000 */
.L_x_69:
        /* <DEDUP_REMOVED lines=10> */
.L_x_72:
[----:B------:R-:W-:Y:S05]  /*3450*/  BSYNC B1 ;  /* 0x0000000000017941 */ /* 0x000fea0003800000 */
.L_x_71:
        /* <DEDUP_REMOVED lines=10> */
.L_x_74:
[----:B------:R-:W-:Y:S05]  /*3500*/  BSYNC B1 ;  /* 0x0000000000017941 */ /* 0x000fea0003800000 */
.L_x_73:
        /* <DEDUP_REMOVED lines=9> */
.L_x_76:
[----:B------:R-:W-:Y:S05]  /*35a0*/  BSYNC B1 ;  /* 0x0000000000017941 */ /* 0x000fea0003800000 */
.L_x_75:
        /* <DEDUP_REMOVED lines=9> */
.L_x_78:
[----:B------:R-:W-:Y:S05]  /*3640*/  BSYNC B1 ;  /* 0x0000000000017941 */ /* 0x000fea0003800000 */
.L_x_77:
        /* <DEDUP_REMOVED lines=10> */
.L_x_80:
[----:B------:R-:W-:Y:S05]  /*36f0*/  BSYNC B1 ;  /* 0x0000000000017941 */ /* 0x000fea0003800000 */
.L_x_79:
        /* <DEDUP_REMOVED lines=10> */
.L_x_82:
[----:B------:R-:W-:Y:S05]  /*37a0*/  BSYNC B1 ;  /* 0x0000000000017941 */ /* 0x000fea0003800000 */
.L_x_81:
        /* <DEDUP_REMOVED lines=9> */
.L_x_84:
[----:B------:R-:W-:Y:S05]  /*3840*/  BSYNC B1 ;  /* 0x0000000000017941 */ /* 0x000fea0003800000 */
.L_x_83:
        /* <DEDUP_REMOVED lines=9> */
.L_x_86:
[----:B------:R-:W-:Y:S05]  /*38e0*/  BSYNC B1 ;  /* 0x0000000000017941 */ /* 0x000fea0003800000 */
.L_x_85:
        /* <DEDUP_REMOVED lines=10> */
.L_x_88:
[----:B------:R-:W-:Y:S05]  /*3990*/  BSYNC B1 ;  /* 0x0000000000017941 */ /* 0x000fea0003800000 */
.L_x_87:
        /* <DEDUP_REMOVED lines=10> */
.L_x_90:
[----:B------:R-:W-:Y:S05]  /*3a40*/  BSYNC B1 ;  /* 0x0000000000017941 */ /* 0x000fea0003800000 */
.L_x_89:
        /* <DEDUP_REMOVED lines=9> */
.L_x_92:
[----:B------:R-:W-:Y:S05]  /*3ae0*/  BSYNC B1 ;  /* 0x0000000000017941 */ /* 0x000fea0003800000 */
.L_x_91:
        /* <DEDUP_REMOVED lines=9> */
.L_x_94:
[----:B------:R-:W-:Y:S05]  /*3b80*/  BSYNC B1 ;  /* 0x0000000000017941 */ /* 0x000fea0003800000 */
.L_x_93:
        /* <DEDUP_REMOVED lines=10> */
.L_x_96:
[----:B------:R-:W-:Y:S05]  /*3c30*/  BSYNC B1 ;  /* 0x0000000000017941 */ /* 0x000fea0003800000 */
.L_x_95:
        /* <DEDUP_REMOVED lines=10> */
.L_x_98:
[----:B------:R-:W-:Y:S05]  /*3ce0*/  BSYNC B1 ;  /* 0x0000000000017941 */ /* 0x000fea0003800000 */
.L_x_97:
        /* <DEDUP_REMOVED lines=9> */
.L_x_100:
[----:B------:R-:W-:Y:S05]  /*3d80*/  BSYNC B1 ;  /* 0x0000000000017941 */ /* 0x000fea0003800000 */
.L_x_99:
        /* <DEDUP_REMOVED lines=9> */
.L_x_102:
[----:B------:R-:W-:Y:S05]  /*3e20*/  BSYNC B1 ;  /* 0x0000000000017941 */ /* 0x000fea0003800000 */
.L_x_101:
        /* <DEDUP_REMOVED lines=10> */
.L_x_104:
[----:B------:R-:W-:Y:S05]  /*3ed0*/  BSYNC B1 ;  /* 0x0000000000017941 */ /* 0x000fea0003800000 */
.L_x_103:
        /* <DEDUP_REMOVED lines=10> */
.L_x_106:
[----:B------:R-:W-:Y:S05]  /*3f80*/  BSYNC B1 ;  /* 0x0000000000017941 */ /* 0x000fea0003800000 */
.L_x_105:
        /* <DEDUP_REMOVED lines=9> */
.L_x_108:
[----:B------:R-:W-:Y:S05]  /*4020*/  BSYNC B1 ;  /* 0x0000000000017941 */ /* 0x000fea0003800000 */
.L_x_107:
        /* <DEDUP_REMOVED lines=9> */
.L_x_110:
[----:B------:R-:W-:Y:S05]  /*40c0*/  BSYNC B1 ;  /* 0x0000000000017941 */ /* 0x000fea0003800000 */
.L_x_109:
        /* <DEDUP_REMOVED lines=10> */
.L_x_112:
[----:B------:R-:W-:Y:S05]  /*4170*/  BSYNC B1 ;  /* 0x0000000000017941 */ /* 0x000fea0003800000 */
.L_x_111:
        /* <DEDUP_REMOVED lines=10> */
.L_x_114:
[----:B------:R-:W-:Y:S05]  /*4220*/  BSYNC B1 ;  /* 0x0000000000017941 */ /* 0x000fea0003800000 */
.L_x_113:
        /* <DEDUP_REMOVED lines=9> */
.L_x_116:
[----:B------:R-:W-:Y:S05]  /*42c0*/  BSYNC B1 ;  /* 0x0000000000017941 */ /* 0x000fea0003800000 */
.L_x_115:
        /* <DEDUP_REMOVED lines=9> */
.L_x_118:
[----:B------:R-:W-:Y:S05]  /*4360*/  BSYNC B1 ;  /* 0x0000000000017941 */ /* 0x000fea0003800000 */
.L_x_117:
        /* <DEDUP_REMOVED lines=10> */
.L_x_120:
[----:B------:R-:W-:Y:S05]  /*4410*/  BSYNC B1 ;  /* 0x0000000000017941 */ /* 0x000fea0003800000 */
.L_x_119:
        /* <DEDUP_REMOVED lines=10> */
.L_x_122:
[----:B------:R-:W-:Y:S05]  /*44c0*/  BSYNC B1 ;  /* 0x0000000000017941 */ /* 0x000fea0003800000 */
.L_x_121:
[----:B0---45:R-:W-:Y:S01]  /*44d0*/  IMAD.U32 R4, R18, 0x10000, RZ ;  /* 0x0001000012047824 */ /* 0x031fe200078e00ff */
        /* <DEDUP_REMOVED lines=8> */
.L_x_124:
[----:B------:R-:W-:Y:S05]  /*4560*/  BSYNC B1 ;  /* 0x0000000000017941 */ /* 0x000fea0003800000 */
.L_x_123:
[----:B0----5:R-:W-:Y:S01]  /*4570*/  IMAD.U32 R4, R18, 0x10000, RZ ;  /* 0x0001000012047824 */ /* 0x021fe200078e00ff */
[----:B------:R-:W-:Y:S01]  /*4580*/  ISETP.GT.AND P0, PT, R0, 0x8, P0 ;  /* 0x000000080000780c */ /* 0x000fe20000704270 */
[----:B------:R-:W-:Y:S01]  /*4590*/  @P1 IMAD.MOV.U32 R5, RZ, RZ, R11 ;  /* 0x000000ffff051224 */ /* 0x000fe200078e000b */
[----:B------:R-:W-:Y:S01]  /*45a0*/  BSSY B1, `(.L_x_125) ;  /* 0x0000008000017945 */ /* 0x000fe20003800000 */
[----:B------:R-:W-:Y:S01]  /*45b0*/  FMUL R3, R4, R73 ;  /* 0x0000004904037220 */ /* 0x000fe20000400000 */
[----:B------:R-:W-:-:S03]  /*45c0*/  @P1 IMAD.MOV.U32 R4, RZ, RZ, R10 ;  /* 0x000000ffff041224 */ /* 0x000fc600078e000a */
[----:B------:R-:W-:-:S05]  /*45d0*/  FFMA R3, R70, R72, R3 ;  /* 0x0000004846037223 */ /* 0x000fca0000000003 */
[----:B------:R-:W-:-:S05]  /*45e0*/  F2FP.BF16.F32.PACK_AB R3, RZ, R3 ;  /* 0x00000003ff03723e */ /* 0x000fca00000010ff */
[----:B------:R0:W-:Y:S01]  /*45f0*/  @P1 STG.E.U16 desc[UR36][R4.64+0xb0], R3 ;  /* 0x0000b00304001986 */ /* 0x0001e2000c101524 */
[----:B------:R-:W-:Y:S05]  /*4600*/  @!P0 BRA `(.L_x_126) ;  /* 0x0000000000048947 */ /* 0x000fea0003800000 */
[----:B------:R0:W5:Y:S02]  /*4610*/  LDG.E.LTC128B.U16 R18, desc[UR36][R6.64+0xb2] ;  /* 0x0000b22406127981 */ /* 0x000164000c1e1520 */
.L_x_126:
[----:B------:R-:W-:Y:S05]  /*4620*/  BSYNC B1 ;  /* 0x0000000000017941 */ /* 0x000fea0003800000 */
.L_x_125:
[----:B------:R-:W-:Y:S05]  /*4630*/  @!P0 BRA `(.L_x_127) ;  /* 0x0000000c00908947 */ /* 0x000fea0003800000 */
[----:B-----5:R-:W-:-:S04]  /*4640*/  IMAD.U32 R18, R18, 0x10000, RZ ;  /* 0x0001000012127824 */ /* 0x020fc800078e00ff */
[----:B------:R-:W-:-:S04]  /*4650*/  FMUL R18, R18, R73 ;  /* 0x0000004912127220 */ /* 0x000fc80000400000 */
[----:B------:R-:W-:-:S05]  /*4660*/  FFMA R18, R71, R72, R18 ;  /* 0x0000004847127223 */ /* 0x000fca0000000012 */
[----:B------:R-:W-:-:S05]  /*4670*/  F2FP.BF16.F32.PACK_AB R18, RZ, R18 ;  /* 0x00000012ff12723e */ /* 0x000fca00000010ff */
[----:B------:R0:W-:Y:S01]  /*4680*/  STG.E.U16 desc[UR36][R10.64+0xb2], R18 ;  /* 0x0000b2120a007986 */ /* 0x0001e2000c101524 */
[----:B------:R-:W-:Y:S05]  /*4690*/  BRA `(.L_x_127) ;  /* 0x0000000c00787947 */ /* 0x000fea0003800000 */
.L_x_34:
[----:B------:R-:W-:Y:S01]  /*46a0*/  ISETP.GT.AND P3, PT, R3, 0x1, PT ;  /* 0x000000010300780c */ /* 0x000fe20003f64270 */
[----:B------:R-:W-:Y:S01]  /*46b0*/  ULDC.64 UR4, c[0x0][0x5c0] ;  /* 0x0001700000047ab9 */ /* 0x000fe20000000a00 */
[-C--:B------:R-:W-:Y:S01]  /*46c0*/  FMUL R24, R24, R72.reuse ;  /* 0x0000004818187220 */ /* 0x080fe20000400000 */
[----:B------:R-:W-:Y:S01]  /*46d0*/  LEA R4, P4, R88, UR4, 0x1 ;  /* 0x0000000458047c11 */ /* 0x000fe2000f8808ff */
[-C--:B------:R-:W-:Y:S01]  /*46e0*/  FMUL R25, R25, R72.reuse ;  /* 0x0000004819197220 */ /* 0x080fe20000400000 */
[----:B------:R-:W-:Y:S01]  /*46f0*/  ISETP.GT.AND P0, PT, R0, RZ, P3 ;  /* 0x000000ff0000720c */ /* 0x000fe20001f04270 */
[----:B------:R-:W-:Y:S01]  /*4700*/  FMUL R26, R26, R72 ;  /* 0x000000481a1a7220 */ /* 0x000fe20000400000 */
[----:B------:R-:W-:Y:S01]  /*4710*/  F2FP.BF16.F32.PACK_AB R24, RZ, R24 ;  /* 0x00000018ff18723e */ /* 0x000fe200000010ff */
[-C--:B------:R-:W-:Y:S01]  /*4720*/  FMUL R27, R27, R72.reuse ;  /* 0x000000481b1b7220 */ /* 0x080fe20000400000 */
[----:B------:R-:W-:Y:S01]  /*4730*/  LEA.HI.X R5, R88, UR5, R97, 0x1, P4 ;  /* 0x0000000558057c11 */ /* 0x000fe2000a0f0c61 */
[-C--:B------:R-:W-:Y:S01]  /*4740*/  FMUL R28, R28, R72.reuse ;  /* 0x000000481c1c7220 */ /* 0x080fe20000400000 */
[----:B------:R-:W-:Y:S01]  /*4750*/  F2FP.BF16.F32.PACK_AB R25, RZ, R25 ;  /* 0x00000019ff19723e */ /* 0x000fe200000010ff */
[-C--:B------:R-:W-:Y:S01]  /*4760*/  FMUL R29, R29, R72.reuse ;  /* 0x000000481d1d7220 */ /* 0x080fe20000400000 */
[----:B------:R-:W-:Y:S01]  /*4770*/  ISETP.GT.AND P2, PT, R0, 0x8, P2 ;  /* 0x000000080000780c */ /* 0x000fe20001744270 */
[----:B------:R-:W-:Y:S01]  /*4780*/  @P1 STG.E.U16 desc[UR36][R4.64], R24 ;  /* 0x0000001804001986 */ /* 0x000fe2000c101524 */
[----:B------:R-:W-:Y:S01]  /*4790*/  ISETP.GT.AND P1, PT, R3, 0x8, PT ;  /* 0x000000080300780c */ /* 0x000fe20003f24270 */
[----:B------:R-:W-:Y:S01]  /*47a0*/  FMUL R30, R30, R72 ;  /* 0x000000481e1e7220 */ /* 0x000fe20000400000 */
[C---:B------:R-:W-:Y:S01]  /*47b0*/  SHF.L.U64.HI R7, R78.reuse, 0x1, R79 ;  /* 0x000000014e077819 */ /* 0x040fe2000001024f */
[----:B------:R-:W-:Y:S01]  /*47c0*/  @P0 STG.E.U16 desc[UR36][R4.64+0x2], R25 ;  /* 0x0000021904000986 */ /* 0x000fe2000c101524 */
[----:B------:R-:W-:Y:S01]  /*47d0*/  LEA R6, P5, R78, R4, 0x1 ;  /* 0x000000044e067211 */ /* 0x000fe200078a08ff */
[-C--:B------:R-:W-:Y:S01]  /*47e0*/  FMUL R31, R31, R72.reuse ;  /* 0x000000481f1f7220 */ /* 0x080fe20000400000 */
[----:B------:R-:W-:Y:S01]  /*47f0*/  ISETP.GT.AND P3, PT, R0, 0x8, P3 ;  /* 0x000000080000780c */ /* 0x000fe20001f64270 */
[-C--:B------:R-:W-:Y:S01]  /*4800*/  FMUL R32, R32, R72.reuse ;  /* 0x0000004820207220 */ /* 0x080fe20000400000 */
[----:B------:R-:W-:Y:S01]  /*4810*/  ISETP.GT.AND P0, PT, R3, 0x9, PT ;  /* 0x000000090300780c */ /* 0x000fe20003f04270 */
[----:B------:R-:W-:Y:S01]  /*4820*/  IMAD.X R7, R7, 0x1, R5, P5 ;  /* 0x0000000107077824 */ /* 0x000fe200028e0605 */
[----:B------:R-:W-:Y:S01]  /*4830*/  ISETP.GT.AND P4, PT, R0, RZ, P1 ;  /* 0x000000ff0000720c */ /* 0x000fe20000f84270 */
[----:B------:R-:W-:Y:S01]  /*4840*/  FMUL R33, R33, R72 ;  /* 0x0000004821217220 */ /* 0x000fe20000400000 */
[----:B------:R-:W-:Y:S01]  /*4850*/  F2FP.BF16.F32.PACK_AB R26, RZ, R26 ;  /* 0x0000001aff1a723e */ /* 0x000fe200000010ff */
[-C--:B------:R-:W-:Y:S01]  /*4860*/  FMUL R34, R34, R72.reuse ;  /* 0x0000004822227220 */ /* 0x080fe20000400000 */
[----:B------:R-:W-:Y:S01]  /*4870*/  ISETP.GT.AND P5, PT, R0, RZ, P0 ;  /* 0x000000ff0000720c */ /* 0x000fe200007a4270 */
[----:B------:R-:W-:Y:S01]  /*4880*/  FMUL R35, R35, R72 ;  /* 0x0000004823237220 */ /* 0x000fe20000400000 */
[----:B------:R-:W-:Y:S01]  /*4890*/  F2FP.BF16.F32.PACK_AB R27, RZ, R27 ;  /* 0x0000001bff1b723e */ /* 0x000fe200000010ff */
[----:B------:R-:W-:Y:S01]  /*48a0*/  @P2 STG.E.U16 desc[UR36][R6.64], R26 ;  /* 0x0000001a06002986 */ /* 0x000fe2000c101524 */
[----:B------:R-:W-:Y:S01]  /*48b0*/  F2FP.BF16.F32.PACK_AB R28, RZ, R28 ;  /* 0x0000001cff1c723e */ /* 0x000fe200000010ff */
[-C--:B------:R-:W-:Y:S01]  /*48c0*/  FMUL R36, R36, R72.reuse ;  /* 0x0000004824247220 */ /* 0x080fe20000400000 */
[C---:B------:R-:W-:Y:S01]  /*48d0*/  ISETP.GT.AND P2, PT, R0.reuse, 0x8, P1 ;  /* 0x000000080000780c */ /* 0x040fe20000f44270 */
[----:B------:R-:W-:Y:S01]  /*48e0*/  @P3 STG.E.U16 desc[UR36][R6.64+0x2], R27 ;  /* 0x0000021b06003986 */ /* 0x000fe2000c101524 */
[----:B------:R-:W-:Y:S01]  /*48f0*/  ISETP.GT.AND P1, PT, R3, 0x10, PT ;  /* 0x000000100300780c */ /* 0x000fe20003f24270 */
[-C--:B------:R-:W-:Y:S01]  /*4900*/  FMUL R37, R37, R72.reuse ;  /* 0x0000004825257220 */ /* 0x080fe20000400000 */
[----:B------:R-:W-:Y:S01]  /*4910*/  F2FP.BF16.F32.PACK_AB R29, RZ, R29 ;  /* 0x0000001dff1d723e */ /* 0x000fe200000010ff */
[----:B------:R-:W-:Y:S01]  /*4920*/  @P4 STG.E.U16 desc[UR36][R4.64+0x10], R28 ;  /* 0x0000101c04004986 */ /* 0x000fe2000c101524 */
[----:B------:R-:W-:Y:S01]  /*4930*/  ISETP.GT.AND P3, PT, R0, 0x8, P0 ;  /* 0x000000080000780c */ /* 0x000fe20000764270 */
[-C--:B------:R-:W-:Y:S01]  /*4940*/  FMUL R38, R38, R72.reuse ;  /* 0x0000004826267220 */ /* 0x080fe20000400000 */
[----:B------:R-:W-:Y:S01]  /*4950*/  ISETP.GT.AND P0, PT, R3, 0x11, PT ;  /* 0x000000110300780c */ /* 0x000fe20003f04270 */
[----:B------:R-:W-:Y:S01]  /*4960*/  @P5 STG.E.U16 desc[UR36][R4.64+0x12], R29 ;  /* 0x0000121d04005986 */ /* 0x000fe2000c101524 */
        /* <DEDUP_REMOVED lines=108> */
[----:B------:R-:W-:-:S02]  /*5030*/  F2FP.BF16.F32.PACK_AB R52, RZ, R52 ;  /* 0x00000034ff34723e */ /* 0x000fc400000010ff */
[C---:B------:R-:W-:Y:S01]  /*5040*/  ISETP.GT.AND P2, PT, R0.reuse, 0x8, P1 ;  /* 0x000000080000780c */ /* 0x040fe20000f44270 */
[----:B------:R-:W-:Y:S01]  /*5050*/  @P3 STG.E.U16 desc[UR36][R6.64+0x62], R51 ;  /* 0x0000623306003986 */ /* 0x000fe2000c101524 */
[C---:B------:R-:W-:Y:S02]  /*5060*/  ISETP.GT.AND P1, PT, R3.reuse, 0x40, PT ;  /* 0x000000400300780c */ /* 0x040fe40003f24270 */
[----:B------:R-:W-:Y:S01]  /*5070*/  F2FP.BF16.F32.PACK_AB R53, RZ, R53 ;  /* 0x00000035ff35723e */ /* 0x000fe200000010ff */
[----:B------:R-:W-:Y:S01]  /*5080*/  @P4 STG.E.U16 desc[UR36][R4.64+0x70], R52 ;  /* 0x0000703404004986 */ /* 0x000fe2000c101524 */
[C---:B------:R-:W-:Y:S02]  /*5090*/  ISETP.GT.AND P3, PT, R0.reuse, 0x8, P0 ;  /* 0x000000080000780c */ /* 0x040fe40000764270 */
[----:B------:R-:W-:Y:S01]  /*50a0*/  ISETP.GT.AND P0, PT, R3, 0x41, PT ;  /* 0x000000410300780c */ /* 0x000fe20003f04270 */
[----:B------:R-:W-:Y:S01]  /*50b0*/  @P5 STG.E.U16 desc[UR36][R4.64+0x72], R53 ;  /* 0x0000723504005986 */ /* 0x000fe2000c101524 */
[----:B------:R-:W-:-:S02]  /*50c0*/  ISETP.GT.AND P4, PT, R0, RZ, P1 ;  /* 0x000000ff0000720c */ /* 0x000fc40000f84270 */
[C---:B------:R-:W-:Y:S02]  /*50d0*/  ISETP.GT.AND P5, PT, R0.reuse, RZ, P0 ;  /* 0x000000ff0000720c */ /* 0x040fe400007a4270 */
[----:B------:R-:W-:Y:S02]  /*50e0*/  F2FP.BF16.F32.PACK_AB R54, RZ, R54 ;  /* 0x00000036ff36723e */ /* 0x000fe400000010ff */
[----:B------:R-:W-:Y:S02]  /*50f0*/  F2FP.BF16.F32.PACK_AB R55, RZ, R55 ;  /* 0x00000037ff37723e */ /* 0x000fe400000010ff */
[----:B------:R-:W-:Y:S01]  /*5100*/  F2FP.BF16.F32.PACK_AB R56, RZ, R56 ;  /* 0x00000038ff38723e */ /* 0x000fe200000010ff */
[----:B------:R-:W-:Y:S01]  /*5110*/  @P2 STG.E.U16 desc[UR36][R6.64+0x70], R54 ;  /* 0x0000703606002986 */ /* 0x000fe2000c101524 */
[----:B------:R-:W-:Y:S02]  /*5120*/  F2FP.BF16.F32.PACK_AB R57, RZ, R57 ;  /* 0x00000039ff39723e */ /* 0x000fe400000010ff */
[C---:B------:R-:W-:Y:S01]  /*5130*/  ISETP.GT.AND P1, PT, R0.reuse, 0x8, P1 ;  /* 0x000000080000780c */ /* 0x040fe20000f24270 */
[----:B------:R-:W-:Y:S01]  /*5140*/  @P3 STG.E.U16 desc[UR36][R6.64+0x72], R55 ;  /* 0x0000723706003986 */ /* 0x000fe2000c101524 */
[----:B------:R-:W-:-:S02]  /*5150*/  ISETP.GT.AND P2, PT, R0, 0x8, P0 ;  /* 0x000000080000780c */ /* 0x000fc40000744270 */
[----:B------:R-:W-:Y:S01]  /*5160*/  F2FP.BF16.F32.PACK_AB R58, RZ, R58 ;  /* 0x0000003aff3a723e */ /* 0x000fe200000010ff */
[----:B------:R-:W-:Y:S01]  /*5170*/  @P4 STG.E.U16 desc[UR36][R4.64+0x80], R56 ;  /* 0x0000803804004986 */ /* 0x000fe2000c101524 */
[C---:B------:R-:W-:Y:S02]  /*5180*/  ISETP.GT.AND P4, PT, R3.reuse, 0x48, PT ;  /* 0x000000480300780c */ /* 0x040fe40003f84270 */
[----:B------:R-:W-:Y:S01]  /*5190*/  ISETP.GT.AND P0, PT, R3, 0x49, PT ;  /* 0x000000490300780c */ /* 0x000fe20003f04270 */
[----:B------:R-:W-:Y:S01]  /*51a0*/  @P5 STG.E.U16 desc[UR36][R4.64+0x82], R57 ;  /* 0x0000823904005986 */ /* 0x000fe2000c101524 */
[----:B------:R-:W-:Y:S02]  /*51b0*/  ISETP.GT.AND P5, PT, R0, RZ, P4 ;  /* 0x000000ff0000720c */ /* 0x000fe400027a4270 */
[----:B------:R-:W-:Y:S01]  /*51c0*/  F2FP.BF16.F32.PACK_AB R59, RZ, R59 ;  /* 0x0000003bff3b723e */ /* 0x000fe200000010ff */
[----:B------:R-:W-:Y:S01]  /*51d0*/  @P1 STG.E.U16 desc[UR36][R6.64+0x80], R58 ;  /* 0x0000803a06001986 */ /* 0x000fe2000c101524 */
[----:B------:R-:W-:-:S02]  /*51e0*/  F2FP.BF16.F32.PACK_AB R60, RZ, R60 ;  /* 0x0000003cff3c723e */ /* 0x000fc400000010ff */
[C---:B------:R-:W-:Y:S01]  /*51f0*/  ISETP.GT.AND P3, PT, R0.reuse, RZ, P0 ;  /* 0x000000ff0000720c */ /* 0x040fe20000764270 */
[----:B------:R-:W-:Y:S01]  /*5200*/  @P2 STG.E.U16 desc[UR36][R6.64+0x82], R59 ;  /* 0x0000823b06002986 */ /* 0x000fe2000c101524 */
[C---:B------:R-:W-:Y:S02]  /*5210*/  ISETP.GT.AND P4, PT, R0.reuse, 0x8, P4 ;  /* 0x000000080000780c */ /* 0x040fe40002784270 */
[----:B------:R-:W-:Y:S02]  /*5220*/  F2FP.BF16.F32.PACK_AB R61, RZ, R61 ;  /* 0x0000003dff3d723e */ /* 0x000fe400000010ff */
[----:B------:R-:W-:Y:S01]  /*5230*/  F2FP.BF16.F32.PACK_AB R62, RZ, R62 ;  /* 0x0000003eff3e723e */ /* 0x000fe200000010ff */
[----:B------:R-:W-:Y:S01]  /*5240*/  @P5 STG.E.U16 desc[UR36][R4.64+0x90], R60 ;  /* 0x0000903c04005986 */ /* 0x000fe2000c101524 */
[----:B------:R-:W-:Y:S02]  /*5250*/  ISETP.GT.AND P5, PT, R0, 0x8, P0 ;  /* 0x000000080000780c */ /* 0x000fe400007a4270 */
[----:B------:R-:W-:-:S02]  /*5260*/  F2FP.BF16.F32.PACK_AB R63, RZ, R63 ;  /* 0x0000003fff3f723e */ /* 0x000fc400000010ff */
[C---:B------:R-:W-:Y:S01]  /*5270*/  ISETP.GT.AND P2, PT, R3.reuse, 0x51, PT ;  /* 0x000000510300780c */ /* 0x040fe20003f44270 */
[----:B------:R-:W-:Y:S01]  /*5280*/  @P3 STG.E.U16 desc[UR36][R4.64+0x92], R61 ;  /* 0x0000923d04003986 */ /* 0x000fe2000c101524 */
[----:B------:R-:W-:Y:S02]  /*5290*/  ISETP.GT.AND P3, PT, R3, 0x50, PT ;  /* 0x000000500300780c */ /* 0x000fe40003f64270 */
[----:B------:R-:W-:Y:S01]  /*52a0*/  F2FP.BF16.F32.PACK_AB R64, RZ, R64 ;  /* 0x00000040ff40723e */ /* 0x000fe200000010ff */
[----:B------:R-:W-:Y:S01]  /*52b0*/  @P4 STG.E.U16 desc[UR36][R6.64+0x90], R62 ;  /* 0x0000903e06004986 */ /* 0x000fe2000c101524 */
[C---:B------:R-:W-:Y:S02]  /*52c0*/  ISETP.GT.AND P4, PT, R0.reuse, RZ, P2 ;  /* 0x000000ff0000720c */ /* 0x040fe40001784270 */
[----:B------:R-:W-:Y:S01]  /*52d0*/  F2FP.BF16.F32.PACK_AB R65, RZ, R65 ;  /* 0x00000041ff41723e */ /* 0x000fe200000010ff */
[----:B------:R-:W-:Y:S01]  /*52e0*/  @P5 STG.E.U16 desc[UR36][R6.64+0x92], R63 ;  /* 0x0000923f06005986 */ /* 0x000fe2000c101524 */
[----:B------:R-:W-:-:S02]  /*52f0*/  ISETP.GT.AND P5, PT, R0, RZ, P3 ;  /* 0x000000ff0000720c */ /* 0x000fc40001fa4270 */
[C---:B------:R-:W-:Y:S02]  /*5300*/  ISETP.GT.AND P1, PT, R3.reuse, 0x58, PT ;  /* 0x000000580300780c */ /* 0x040fe40003f24270 */
[----:B------:R-:W-:Y:S02]  /*5310*/  ISETP.GT.AND P0, PT, R3, 0x59, PT ;  /* 0x000000590300780c */ /* 0x000fe40003f04270 */
[C---:B------:R-:W-:Y:S02]  /*5320*/  ISETP.GT.AND P3, PT, R0.reuse, 0x8, P3 ;  /* 0x000000080000780c */ /* 0x040fe40001f64270 */
[C---:B------:R-:W-:Y:S02]  /*5330*/  ISETP.GT.AND P2, PT, R0.reuse, 0x8, P2 ;  /* 0x000000080000780c */ /* 0x040fe40001744270 */
[----:B------:R-:W-:Y:S02]  /*5340*/  F2FP.BF16.F32.PACK_AB R66, RZ, R66 ;  /* 0x00000042ff42723e */ /* 0x000fe400000010ff */
[----:B------:R-:W-:Y:S01]  /*5350*/  F2FP.BF16.F32.PACK_AB R67, RZ, R67 ;  /* 0x00000043ff43723e */ /* 0x000fe200000010ff */
[----:B------:R-:W-:Y:S01]  /*5360*/  @P5 STG.E.U16 desc[UR36][R4.64+0xa0], R64 ;  /* 0x0000a04004005986 */ /* 0x000fe2000c101524 */
[----:B------:R-:W-:-:S02]  /*5370*/  ISETP.GT.AND P5, PT, R0, RZ, P0 ;  /* 0x000000ff0000720c */ /* 0x000fc400007a4270 */
[C---:B------:R-:W-:Y:S01]  /*5380*/  ISETP.GT.AND P0, PT, R0.reuse, 0x8, P0 ;  /* 0x000000080000780c */ /* 0x040fe20000704270 */
[----:B------:R-:W-:Y:S01]  /*5390*/  @P4 STG.E.U16 desc[UR36][R4.64+0xa2], R65 ;  /* 0x0000a24104004986 */ /* 0x000fe2000c101524 */
[C---:B------:R-:W-:Y:S02]  /*53a0*/  ISETP.GT.AND P4, PT, R0.reuse, RZ, P1 ;  /* 0x000000ff0000720c */ /* 0x040fe40000f84270 */
[----:B------:R-:W-:Y:S01]  /*53b0*/  ISETP.GT.AND P1, PT, R0, 0x8, P1 ;  /* 0x000000080000780c */ /* 0x000fe20000f24270 */
[----:B------:R-:W-:Y:S01]  /*53c0*/  @P3 STG.E.U16 desc[UR36][R6.64+0xa0], R66 ;  /* 0x0000a04206003986 */ /* 0x000fe2000c101524 */
[----:B------:R-:W-:Y:S02]  /*53d0*/  F2FP.BF16.F32.PACK_AB R68, RZ, R68 ;  /* 0x00000044ff44723e */ /* 0x000fe400000010ff */
[----:B------:R-:W-:Y:S01]  /*53e0*/  F2FP.BF16.F32.PACK_AB R69, RZ, R69 ;  /* 0x00000045ff45723e */ /* 0x000fe200000010ff */
[----:B------:R-:W-:Y:S01]  /*53f0*/  @P2 STG.E.U16 desc[UR36][R6.64+0xa2], R67 ;  /* 0x0000a24306002986 */ /* 0x000fe2000c101524 */
[----:B------:R-:W-:-:S02]  /*5400*/  F2FP.BF16.F32.PACK_AB R70, RZ, R70 ;  /* 0x00000046ff46723e */ /* 0x000fc400000010ff */
[----:B------:R-:W-:-:S03]  /*5410*/  F2FP.BF16.F32.PACK_AB R71, RZ, R71 ;  /* 0x00000047ff47723e */ /* 0x000fc600000010ff */
[----:B------:R-:W-:Y:S04]  /*5420*/  @P4 STG.E.U16 desc[UR36][R4.64+0xb0], R68 ;  /* 0x0000b04404004986 */ /* 0x000fe8000c101524 */
[----:B------:R0:W-:Y:S02]  /*5430*/  @P5 STG.E.U16 desc[UR36][R4.64+0xb2], R69 ;  /* 0x0000b24504005986 */ /* 0x0001e4000c101524 */
[----:B0-----:R-:W-:Y:S02]  /*5440*/  @P1 IMAD.MOV.U32 R4, RZ, RZ, R6 ;  /* 0x000000ffff041224 */ /* 0x001fe400078e0006 */
[----:B------:R-:W-:-:S05]  /*5450*/  @P1 IMAD.MOV.U32 R5, RZ, RZ, R7 ;  /* 0x000000ffff051224 */ /* 0x000fca00078e0007 */
[----:B------:R0:W-:Y:S04]  /*5460*/  @P1 STG.E.U16 desc[UR36][R4.64+0xb0], R70 ;  /* 0x0000b04604001986 */ /* 0x0001e8000c101524 */
[----:B------:R0:W-:Y:S02]  /*5470*/  @P0 STG.E.U16 desc[UR36][R6.64+0xb2], R71 ;  /* 0x0000b24706000986 */ /* 0x0001e4000c101524 */
.L_x_127:
[----:B------:R-:W-:Y:S05]  /*5480*/  BSYNC B0 ;  /* 0x0000000000007941 */ /* 0x000fea0003800000 */
.L_x_33:
[----:B0-----:R-:W2:Y:S01]  /*5490*/  LDL.64 R4, [R1] ;  /* 0x0000000001047983 */ /* 0x001ea20000100a00 */
[----:B------:R-:W-:Y:S01]  /*54a0*/  ULDC.64 UR4, c[0x0][0x650] ;  /* 0x0001940000047ab9 */ /* 0x000fe20000000a00 */
[----:B------:R-:W-:Y:S02]  /*54b0*/  IMAD.U32 R0, RZ, RZ, UR45 ;  /* 0x0000002dff007e24 */ /* 0x000fe4000f8e00ff */
[----:B------:R-:W-:Y:S02]  /*54c0*/  IMAD.MOV.U32 R22, RZ, RZ, -0x1 ;  /* 0xffffffffff167424 */ /* 0x000fe400078e00ff */
[----:B------:R0:W-:Y:S01]  /*54d0*/  SYNCS.ARRIVE.TRANS64.A1T0 RZ, [R0+UR48], RZ ;  /* 0x000000ff00ff79a7 */ /* 0x0001e20008100030 */
[----:B-----5:R-:W-:Y:S02]  /*54e0*/  IMAD.MOV.U32 R18, RZ, RZ, -0x1 ;  /* 0xffffffffff127424 */ /* 0x020fe400078e00ff */
[----:B------:R-:W-:Y:S01]  /*54f0*/  IMAD.MOV.U32 R19, RZ, RZ, -0x1 ;  /* 0xffffffffff137424 */ /* 0x000fe200078e00ff */
[----:B0-----:R-:W-:-:S02]  /*5500*/  PRMT R0, RZ, 0x7610, R0 ;  /* 0x00007610ff007816 */ /* 0x001fc40000000000 */
[----:B--2---:R-:W-:-:S05]  /*5510*/  LEA R16, P0, R4, R16, 0x1 ;  /* 0x0000001004107211 */ /* 0x004fca00078008ff */
[----:B------:R-:W-:Y:S01]  /*5520*/  IMAD.X R17, R82, 0x1, R17, P0 ;  /* 0x0000000152117824 */ /* 0x000fe200000e0611 */
[----:B------:R-:W-:-:S04]  /*5530*/  ISETP.GE.U32.AND P0, PT, R16, UR4, PT ;  /* 0x0000000410007c0c */ /* 0x000fc8000bf06070 */
[----:B------:R-:W-:-:S13]  /*5540*/  ISETP.GE.U32.AND.EX P0, PT, R17, UR5, PT, P0 ;  /* 0x0000000511007c0c */ /* 0x000fda000bf06100 */
[----:B------:R-:W-:Y:S05]  /*5550*/  @P0 BRA `(.L_x_128) ;  /* 0x00000004004c0947 */ /* 0x000fea0003800000 */
[----:B-1----:R-:W0:Y:S01]  /*5560*/  LDC.64 R10, c[0x0][0x628] ;  /* 0x00018a00ff0a7b82 */ /* 0x002e220000000a00 */
[----:B------:R-:W1:Y:S01]  /*5570*/  S2R R12, SR_CTAID.X ;  /* 0x00000000000c7919 */ /* 0x000e620000002500 */
[----:B------:R-:W-:Y:S02]  /*5580*/  IMAD.MOV.U32 R8, RZ, RZ, R16 ;  /* 0x000000ffff087224 */ /* 0x000fe400078e0010 */
[----:B------:R-:W-:Y:S01]  /*5590*/  IMAD.MOV.U32 R9, RZ, RZ, R17 ;  /* 0x000000ffff097224 */ /* 0x000fe200078e0011 */
[----:B------:R-:W2:Y:S03]  /*55a0*/  S2R R18, SR_CTAID.Y ;  /* 0x0000000000127919 */ /* 0x000ea60000002600 */
[----:B------:R-:W1:Y:S08]  /*55b0*/  LDC R0, c[0x0][0x630] ;  /* 0x00018c00ff007b82 */ /* 0x000e700000000800 */
[----:B------:R-:W1:Y:S01]  /*55c0*/  LDC.64 R14, c[0x0][0x620] ;  /* 0x00018800ff0e7b82 */ /* 0x000e620000000a00 */
[----:B0-----:R-:W-:-:S04]  /*55d0*/  ISETP.NE.U32.AND P0, PT, R10, RZ, PT ;  /* 0x000000ff0a00720c */ /* 0x001fc80003f05070 */
[----:B------:R-:W-:-:S13]  /*55e0*/  ISETP.NE.AND.EX P0, PT, R11, RZ, PT, P0 ;  /* 0x000000ff0b00720c */ /* 0x000fda0003f05300 */
[----:B-12---:R-:W-:Y:S05]  /*55f0*/  @!P0 BRA `(.L_x_129) ;  /* 0x0000000000288947 */ /* 0x006fea0003800000 */
[----:B------:R-:W0:Y:S02]  /*5600*/  LDC R3, c[0x0][0x634] ;  /* 0x00018d00ff037b82 */ /* 0x000e240000000800 */
[----:B0-----:R-:W-:-:S05]  /*5610*/  IADD3 R3, P0, R16, R3, RZ ;  /* 0x0000000310037210 */ /* 0x001fca0007f1e0ff */
[----:B------:R-:W-:-:S04]  /*5620*/  IMAD.X R13, RZ, RZ, R17, P0 ;  /* 0x000000ffff0d7224 */ /* 0x000fc800000e0611 */
[----:B------:R-:W-:-:S04]  /*5630*/  IMAD.WIDE.U32 R4, R13, R10, RZ ;  /* 0x0000000a0d047225 */ /* 0x000fc800078e00ff */
[----:B---34-:R-:W-:-:S04]  /*5640*/  IMAD.WIDE.U32 R6, P0, R3, R11, R4 ;  /* 0x0000000b03067225 */ /* 0x018fc80007800004 */
[----:B------:R-:W-:-:S04]  /*5650*/  IMAD.WIDE.U32 R4, R3, R10, RZ ;  /* 0x0000000a03047225 */ /* 0x000fc800078e00ff */
[----:B------:R-:W-:Y:S01]  /*5660*/  IMAD.X R9, RZ, RZ, RZ, P0 ;  /* 0x000000ffff097224 */ /* 0x000fe200000e06ff */
[----:B------:R-:W-:Y:S01]  /*5670*/  IADD3 RZ, P0, R5, R6, RZ ;  /* 0x0000000605ff7210 */ /* 0x000fe20007f1e0ff */
[----:B------:R-:W-:-:S04]  /*5680*/  IMAD.MOV.U32 R8, RZ, RZ, R7 ;  /* 0x000000ffff087224 */ /* 0x000fc800078e0007 */
[----:B------:R-:W-:-:S08]  /*5690*/  IMAD.WIDE.U32.X R8, R13, R11, R8, P0 ;  /* 0x0000000b0d087225 */ /* 0x000fd000000e0408 */
.L_x_129:
[-CC-:B------:R-:W-:Y:S01]  /*56a0*/  SHF.R.U64 R19, R8, R0.reuse, R9.reuse ;  /* 0x0000000008137219 */ /* 0x180fe20000001209 */
[----:B------:R-:W0:Y:S01]  /*56b0*/  LDC.64 R24, c[0x0][0x640] ;  /* 0x00019000ff187b82 */ /* 0x000e220000000a00 */
[----:B------:R-:W-:Y:S01]  /*56c0*/  SHF.R.U32.HI R0, RZ, R0, R9 ;  /* 0x00000000ff007219 */ /* 0x000fe20000011609 */
[----:B------:R-:W-:Y:S01]  /*56d0*/  ULDC UR4, c[0x0][0x150] ;  /* 0x0000540000047ab9 */ /* 0x000fe20000000800 */
[----:B------:R-:W-:Y:S02]  /*56e0*/  IADD3 R3, P0, RZ, -R19, RZ ;  /* 0x80000013ff037210 */ /* 0x000fe40007f1e0ff */
[----:B---34-:R-:W-:-:S03]  /*56f0*/  I2FP.F32.U32 R7, R12 ;  /* 0x0000000c00077245 */ /* 0x018fc60000201000 */
[----:B------:R-:W1:Y:S01]  /*5700*/  LDC R6, c[0x0][0x618] ;  /* 0x00018600ff067b82 */ /* 0x000e620000000800 */
[----:B------:R-:W-:Y:S02]  /*5710*/  IMAD.X R5, RZ, RZ, ~R0, P0 ;  /* 0x000000ffff057224 */ /* 0x000fe400000e0e00 */
[----:B------:R-:W-:Y:S01]  /*5720*/  FMUL R7, R7, UR4 ;  /* 0x0000000407077c20 */ /* 0x000fe20008400000 */
[----:B------:R-:W-:Y:S01]  /*5730*/  ULDC UR4, c[0x0][0x154] ;  /* 0x0000550000047ab9 */ /* 0x000fe20000000800 */
[-C--:B------:R-:W-:Y:S02]  /*5740*/  IMAD R0, R5, R14.reuse, RZ ;  /* 0x0000000e05007224 */ /* 0x080fe400078e02ff */
[C---:B------:R-:W-:Y:S01]  /*5750*/  IMAD.WIDE.U32 R4, R3.reuse, R14, R16 ;  /* 0x0000000e03047225 */ /* 0x040fe200078e0010 */
[----:B------:R-:W2:Y:S01]  /*5760*/  LDC R8, c[0x0][0x608] ;  /* 0x00018200ff087b82 */ /* 0x000ea20000000800 */
[----:B------:R-:W3:Y:S02]  /*5770*/  F2I.U32.TRUNC.NTZ R7, R7 ;  /* 0x0000000700077305 */ /* 0x000ee4000020f000 */
[----:B------:R-:W-:Y:S01]  /*5780*/  IMAD R3, R3, R15, R0 ;  /* 0x0000000f03037224 */ /* 0x000fe200078e0200 */
[----:B------:R-:W-:-:S03]  /*5790*/  I2FP.F32.U32 R0, R18 ;  /* 0x0000001200007245 */ /* 0x000fc60000201000 */
[----:B------:R-:W-:Y:S01]  /*57a0*/  IMAD.IADD R3, R5, 0x1, R3 ;  /* 0x0000000105037824 */ /* 0x000fe200078e0203 */
[----:B------:R-:W4:Y:S01]  /*57b0*/  LDC R11, c[0x0][0x658] ;  /* 0x00019600ff0b7b82 */ /* 0x000f220000000800 */
[----:B0-----:R-:W-:-:S04]  /*57c0*/  ISETP.NE.U32.AND P0, PT, R24, RZ, PT ;  /* 0x000000ff1800720c */ /* 0x001fc80003f05070 */
[----:B------:R-:W-:-:S03]  /*57d0*/  ISETP.NE.AND.EX P0, PT, R25, RZ, PT, P0 ;  /* 0x000000ff1900720c */ /* 0x000fc60003f05300 */
[----:B------:R-:W0:Y:S01]  /*57e0*/  LDC R9, c[0x0][0x144] ;  /* 0x00005100ff097b82 */ /* 0x000e220000000800 */
[-C--:B-1----:R-:W-:Y:S01]  /*57f0*/  SHF.R.U64 R10, R4, R6.reuse, R3 ;  /* 0x00000006040a7219 */ /* 0x082fe20000001203 */
[----:B---3--:R-:W-:Y:S01]  /*5800*/  IMAD.MOV R7, RZ, RZ, -R7 ;  /* 0x000000ffff077224 */ /* 0x008fe200078e0a07 */
[----:B------:R-:W-:Y:S01]  /*5810*/  SHF.R.U32.HI R3, RZ, R6, R3 ;  /* 0x00000006ff037219 */ /* 0x000fe20000011603 */
[----:B------:R-:W-:-:S04]  /*5820*/  FMUL R6, R0, UR4 ;  /* 0x0000000400067c20 */ /* 0x000fc80008400000 */
[----:B------:R-:W1:Y:S01]  /*5830*/  LDC R21, c[0x0][0x148] ;  /* 0x00005200ff157b82 */ /* 0x000e620000000800 */
[----:B------:R3:W0:Y:S01]  /*5840*/  F2I.U32.TRUNC.NTZ R14, R6 ;  /* 0x00000006000e7305 */ /* 0x000622000020f000 */
[-CC-:B--2---:R-:W-:Y:S02]  /*5850*/  SHF.R.U64 R13, R10, R8.reuse, R3.reuse ;  /* 0x000000080a0d7219 */ /* 0x184fe40000001203 */
[----:B------:R-:W-:-:S04]  /*5860*/  SHF.R.U32.HI R0, RZ, R8, R3 ;  /* 0x00000008ff007219 */ /* 0x000fc80000011603 */
[----:B------:R-:W2:Y:S01]  /*5870*/  LDC R20, c[0x0][0x648] ;  /* 0x00019200ff147b82 */ /* 0x000ea20000000800 */
[-CC-:B----4-:R-:W-:Y:S02]  /*5880*/  SHF.R.U64 R15, R13, R11.reuse, R0.reuse ;  /* 0x0000000b0d0f7219 */ /* 0x190fe40000001200 */
[----:B------:R-:W-:-:S03]  /*5890*/  SHF.R.U32.HI R5, RZ, R11, R0 ;  /* 0x0000000bff057219 */ /* 0x000fc60000011600 */
[----:B------:R-:W-:Y:S02]  /*58a0*/  IMAD.MOV.U32 R4, RZ, RZ, R15 ;  /* 0x000000ffff047224 */ /* 0x000fe400078e000f */
[----:B------:R-:W4:Y:S01]  /*58b0*/  LDC R26, c[0x0][0x638] ;  /* 0x00018e00ff1a7b82 */ /* 0x000f220000000800 */
[----:B0-----:R-:W-:-:S07]  /*58c0*/  IMAD R22, R9, R7, R12 ;  /* 0x0000000709167224 */ /* 0x001fce00078e020c */
[----:B------:R-:W0:Y:S08]  /*58d0*/  LDC R27, c[0x0][0x610] ;  /* 0x00018400ff1b7b82 */ /* 0x000e300000000800 */
[----:B------:R-:W0:Y:S01]  /*58e0*/  LDC R28, c[0x0][0x600] ;  /* 0x00018000ff1c7b82 */ /* 0x000e220000000800 */
[----:B-123--:R-:W-:Y:S05]  /*58f0*/  @!P0 BRA `(.L_x_130) ;  /* 0x0000000000288947 */ /* 0x00efea0003800000 */
[----:B------:R-:W1:Y:S02]  /*5900*/  LDC R0, c[0x0][0x64c] ;  /* 0x00019300ff007b82 */ /* 0x000e640000000800 */
[----:B-1----:R-:W-:-:S05]  /*5910*/  IADD3 R3, P0, R15, R0, RZ ;  /* 0x000000000f037210 */ /* 0x002fca0007f1e0ff */
        /* <DEDUP_REMOVED lines=8> */
.L_x_130:
[----:B------:R-:W-:Y:S01]  /*59a0*/  ISETP.NE.AND P0, PT, R2, 0x1, PT ;  /* 0x000000010200780c */ /* 0x000fe20003f05270 */
[----:B------:R-:W-:Y:S01]  /*59b0*/  IMAD.MOV R14, RZ, RZ, -R14 ;  /* 0x000000ffff0e7224 */ /* 0x000fe200078e0a0e */
[----:B------:R-:W-:Y:S02]  /*59c0*/  SHF.R.U64 R0, R4, R20, R5 ;  /* 0x0000001404007219 */ /* 0x000fe40000001205 */
[----:B------:R-:W-:Y:S02]  /*59d0*/  LOP3.LUT R3, R13, R84, RZ, 0xc0, !PT ;  /* 0x000000540d037212 */ /* 0x000fe400078ec0ff */
[----:B------:R-:W-:Y:S01]  /*59e0*/  LOP3.LUT R5, R10, R83, RZ, 0xc0, !PT ;  /* 0x000000530a057212 */ /* 0x000fe200078ec0ff */
[----:B------:R-:W-:Y:S02]  /*59f0*/  IMAD.MOV R4, RZ, RZ, -R0 ;  /* 0x000000ffff047224 */ /* 0x000fe400078e0a00 */
[----:B------:R-:W-:Y:S02]  /*5a00*/  IMAD R3, R80, R0, R3 ;  /* 0x0000000050037224 */ /* 0x000fe400078e0203 */
[----:B----4-:R-:W-:-:S02]  /*5a10*/  IMAD R0, R4, R26, R15 ;  /* 0x0000001a04007224 */ /* 0x010fc400078e020f */
[----:B------:R-:W-:Y:S02]  /*5a20*/  @P0 IMAD R22, R21, R14, R18 ;  /* 0x0000000e15160224 */ /* 0x000fe400078e0212 */
[----:B------:R-:W-:Y:S02]  /*5a30*/  IMAD.MOV.U32 R4, RZ, RZ, 0x1 ;  /* 0x00000001ff047424 */ /* 0x000fe400078e00ff */
[----:B0-----:R-:W-:Y:S02]  /*5a40*/  IMAD R22, R3, R27, R22 ;  /* 0x0000001b03167224 */ /* 0x001fe400078e0216 */
[----:B------:R-:W-:Y:S01]  /*5a50*/  IMAD R3, R0, R28, R5 ;  /* 0x0000001c00037224 */ /* 0x000fe200078e0205 */
[----:B------:R-:W-:-:S04]  /*5a60*/  PRMT R0, R4, 0x7610, R0 ;  /* 0x0000761004007816 */ /* 0x000fc80000000000 */
[----:B------:R-:W-:Y:S02]  /*5a70*/  SEL R18, R3, R22, !P0 ;  /* 0x0000001603127207 */ /* 0x000fe40004000000 */
[----:B------:R-:W-:-:S07]  /*5a80*/  SEL R22, R22, R3, !P0 ;  /* 0x0000000316167207 */ /* 0x000fce0004000000 */
.L_x_128:
[----:B------:R-:W-:Y:S01]  /*5a90*/  UIMAD.WIDE.U32 UR4, UR39, 0x6c16c16d, URZ ;  /* 0x6c16c16d270478a5 */ /* 0x000fe2000f8e003f */
[----:B------:R-:W-:Y:S02]  /*5aa0*/  LOP3.LUT P0, RZ, R0, 0xff, RZ, 0xc0, !PT ;  /* 0x000000ff00ff7812 */ /* 0x000fe4000780c0ff */
[----:B------:R-:W-:Y:S01]  /*5ab0*/  LOP3.LUT R87, R87, 0x1, RZ, 0x3c, !PT ;  /* 0x0000000157577812 */ /* 0x000fe200078e3cff */
[----:B------:R-:W-:-:S04]  /*5ac0*/  UIADD3 UR4, UR39, -UR5, URZ ;  /* 0x8000000527047290 */ /* 0x000fc8000fffe03f */
[----:B------:R-:W-:-:S04]  /*5ad0*/  ULEA.HI UR4, UR4, UR5, URZ, 0x1f ;  /* 0x0000000504047291 */ /* 0x000fc8000f8ff83f */
[----:B------:R-:W-:-:S04]  /*5ae0*/  USHF.R.U32.HI UR4, URZ, 0x5, UR4 ;  /* 0x000000053f047899 */ /* 0x000fc80008011604 */
[----:B------:R-:W-:Y:S01]  /*5af0*/  UIMAD UR39, UR4, -0x2d, UR39 ;  /* 0xffffffd3042778a4 */ /* 0x000fe2000f8e0227 */
[----:B------:R-:W-:Y:S11]  /*5b00*/  @P0 BRA `(.L_x_131) ;  /* 0xffffffc000000947 */ /* 0x000ff6000383ffff */
[----:B------:R-:W-:Y:S05]  /*5b10*/  EXIT ;  /* 0x000000000000794d */ /* 0x000fea0003800000 */
.L_x_14:
[----:B------:R-:W-:-:S08]  /*5b20*/  ISETP.NE.AND P0, PT, R14, RZ, PT ;  /* 0x000000ff0e00720c */ /* 0x000fd00003f05270 */
[----:B0-----:R-:W0:-:S00]  /*5b30*/  USETMAXREG.DEALLOC.CTAPOOL 0x28 ;  /* 0x00000028000079c8 */ /* 0x001e0000080e0500 */
[----:B------:R-:W-:Y:S05]  /*5b40*/  @P0 EXIT ;  /* 0x000000000000094d */ /* 0x000fea0003800000 */
[----:B0-----:R-:W-:Y:S01]  /*5b50*/  LOP3.LUT P0, RZ, R3, 0xff, RZ, 0xc0, !PT ;  /* 0x000000ff03ff7812 */ /* 0x001fe2000780c0ff */
[----:B------:R-:W-:Y:S02]  /*5b60*/  IMAD.MOV.U32 R3, RZ, RZ, 0x1 ;  /* 0x00000001ff037424 */ /* 0x000fe400078e00ff */
[----:B------:R-:W-:-:S10]  /*5b70*/  IMAD.MOV.U32 R8, RZ, RZ, RZ ;  /* 0x000000ffff087224 */ /* 0x000fd400078e00ff */
[----:B------:R-:W-:Y:S05]  /*5b80*/  @!P0 BRA `(.L_x_132) ;  /* 0x0000000c00148947 */ /* 0x000fea0003800000 */
[----:B------:R-:W-:Y:S01]  /*5b90*/  LOP3.LUT P0, RZ, R4, 0x1f, RZ, 0xc0, !PT ;  /* 0x0000001f04ff7812 */ /* 0x000fe2000780c0ff */
[----:B------:R-:W-:Y:S01]  /*5ba0*/  ULDC UR5, c[0x0][0x658] ;  /* 0x0001960000057ab9 */ /* 0x000fe20000000800 */
[----:B------:R-:W-:Y:S01]  /*5bb0*/  UMOV UR6, 0xffffffff ;  /* 0xffffffff00067882 */ /* 0x000fe20000000000 */
[----:B------:R-:W-:Y:S01]  /*5bc0*/  BSSY B0, `(.L_x_132) ;  /* 0x00000c1000007945 */ /* 0x000fe20003800000 */
[----:B------:R-:W-:Y:S01]  /*5bd0*/  USHF.L.U32 UR6, UR6, UR5, URZ ;  /* 0x0000000506067299 */ /* 0x000fe2000800063f */
[C---:B------:R-:W-:Y:S01]  /*5be0*/  ISETP.NE.AND P2, PT, R5.reuse, RZ, PT ;  /* 0x000000ff0500720c */ /* 0x040fe20003f45270 */
[----:B------:R-:W-:Y:S01]  /*5bf0*/  IMAD.MOV.U32 R10, RZ, RZ, 0x1 ;  /* 0x00000001ff0a7424 */ /* 0x000fe200078e00ff */
[----:B------:R-:W-:Y:S01]  /*5c00*/  ISETP.NE.OR P0, PT, R5, RZ, !P0 ;  /* 0x000000ff0500720c */ /* 0x000fe20004705670 */
[----:B------:R-:W-:Y:S01]  /*5c10*/  IMAD.MOV.U32 R3, RZ, RZ, 0x1 ;  /* 0x00000001ff037424 */ /* 0x000fe200078e00ff */
[----:B------:R-:W-:Y:S01]  /*5c20*/  LOP3.LUT R9, R23, 0x2, RZ, 0xfc, !PT ;  /* 0x0000000217097812 */ /* 0x000fe200078efcff */
[----:B------:R-:W-:Y:S01]  /*5c30*/  IMAD.MOV.U32 R8, RZ, RZ, RZ ;  /* 0x000000ffff087224 */ /* 0x000fe200078e00ff */
[----:B------:R-:W-:Y:S01]  /*5c40*/  ULDC UR4, c[0x0][0x600] ;  /* 0x0001800000047ab9 */ /* 0x000fe20000000800 */
[----:B------:R-:W-:Y:S01]  /*5c50*/  UMOV UR7, 0x1 ;  /* 0x0000000100077882 */ /* 0x000fe20000000000 */
[----:B------:R-:W-:-:S02]  /*5c60*/  UIADD3 UR19, UR40, 0x1, URZ ;  /* 0x0000000128137890 */ /* 0x000fc4000fffe03f */
[----:B------:R-:W-:Y:S02]  /*5c70*/  UIADD3 UR15, UR4, -0x1, URZ ;  /* 0xffffffff040f7890 */ /* 0x000fe4000fffe03f */
[----:B------:R-:W-:Y:S02]  /*5c80*/  USHF.L.U32 UR17, UR7, UR5, URZ ;  /* 0x0000000507117299 */ /* 0x000fe4000800063f */
[----:B------:R-:W-:Y:S01]  /*5c90*/  ULOP3.LUT UR16, URZ, UR6, URZ, 0x33, !UPT ;  /* 0x000000063f107292 */ /* 0x000fe2000f8e333f */
[----:B------:R-:W-:-:S11]  /*5ca0*/  ULDC.64 UR20, c[0x0][0x198] ;  /* 0x0000660000147ab9 */ /* 0x000fd60000000a00 */
.L_x_144:
[----:B------:R-:W-:-:S03]  /*5cb0*/  UMOV UR4, 0xffffffff ;  /* 0xffffffff00047882 */ /* 0x000fc60000000000 */
[----:B------:R-:W-:Y:S05]  /*5cc0*/  BRA.DIV UR4, `(.L_x_133) ;  /* 0x0000002604a47947 */ /* 0x000fea000b800000 */
[----:B------:R-:W-:-:S13]  /*5cd0*/  ELECT P6, URZ, PT ;  /* 0x00000000003f782f */ /* 0x000fda00038c0000 */
.L_x_198:
[----:B------:R-:W0:Y:S01]  /*5ce0*/  LDC R4, c[0x0][0x28c] ;  /* 0x0000a300ff047b82 */ /* 0x000e220000000800 */
[----:B------:R-:W-:Y:S01]  /*5cf0*/  BSSY B1, `(.L_x_134) ;  /* 0x0000037000017945 */ /* 0x000fe20003800000 */
[----:B0-----:R-:W-:-:S13]  /*5d00*/  ISETP.LT.OR P6, PT, R4, 0x1, !P6 ;  /* 0x000000010400780c */ /* 0x001fda00077c1670 */
[----:B------:R-:W-:Y:S05]  /*5d10*/  @P6 BRA `(.L_x_135) ;  /* 0x0000000000d06947 */ /* 0x000fea0003800000 */
[----:B------:R-:W-:Y:S02]  /*5d20*/  IMAD R18, R18, 0x60, RZ ;  /* 0x0000006012127824 */ /* 0x000fe400078e02ff */
[----:B------:R-:W-:Y:S02]  /*5d30*/  IMAD.SHL.U32 R22, R22, 0x40, RZ ;  /* 0x0000004016167824 */ /* 0x000fe400078e00ff */
[----:B------:R-:W-:Y:S02]  /*5d40*/  IMAD.MOV.U32 R13, RZ, RZ, RZ ;  /* 0x000000ffff0d7224 */ /* 0x000fe400078e00ff */
[----:B------:R-:W-:Y:S02]  /*5d50*/  IMAD.U32 R14, RZ, RZ, UR19 ;  /* 0x00000013ff0e7e24 */ /* 0x000fe4000f8e00ff */
[----:B------:R-:W-:Y:S02]  /*5d60*/  IMAD.MOV.U32 R4, RZ, RZ, R3 ;  /* 0x000000ffff047224 */ /* 0x000fe400078e0003 */
[----:B------:R-:W-:-:S07]  /*5d70*/  IMAD.MOV.U32 R5, RZ, RZ, R8 ;  /* 0x000000ffff057224 */ /* 0x000fce00078e0008 */
.L_x_139:
[----:B------:R-:W0:Y:S01]  /*5d80*/  S2R R7, SR_CgaCtaId ;  /* 0x0000000000077919 */ /* 0x000e220000008800 */
[----:B------:R-:W-:-:S04]  /*5d90*/  MOV R6, 0x400 ;  /* 0x0000040000067802 */ /* 0x000fc80000000f00 */
[----:B0-----:R-:W-:Y:S02]  /*5da0*/  LEA R12, R7, R6, 0x18 ;  /* 0x00000006070c7211 */ /* 0x001fe400078ec0ff */
[----:B------:R-:W-:Y:S01]  /*5db0*/  SHF.L.U32 R6, R4, 0x1f, RZ ;  /* 0x0000001f04067819 */ /* 0x000fe200000006ff */
[----:B------:R-:W0:Y:S02]  /*5dc0*/  @!P2 LDC R7, c[0x0][0x500] ;  /* 0x00014000ff07ab82 */ /* 0x000e240000000800 */
[----:B------:R-:W-:-:S04]  /*5dd0*/  IMAD R11, R5, 0x8, R12 ;  /* 0x00000008050b7824 */ /* 0x000fc800078e020c */
[----:B------:R-:W1:Y:S02]  /*5de0*/  SYNCS.PHASECHK.TRANS64.TRYWAIT P1, [R11+URZ+0x168], R6 ;  /* 0x000168060b0075a7 */ /* 0x000e64000802017f */
[----:B-1----:R-:W-:Y:S05]  /*5df0*/  @!P1 BRA `(.L_x_136) ;  /* 0x0000002400789947 */ /* 0x002fea0003800000 */
.L_x_199:
[----:B-1----:R-:W-:Y:S01]  /*5e00*/  PRMT R6, R9, 0x9910, RZ ;  /* 0x0000991009067816 */ /* 0x002fe200000000ff */
[----:B0-----:R0:W-:Y:S03]  /*5e10*/  @!P2 SYNCS.ARRIVE.TRANS64 RZ, [R11+URZ], R7 ;  /* 0x000000070bffa9a7 */ /* 0x0011e6000800003f */
[----:B------:R-:W-:-:S13]  /*5e20*/  ISETP.NE.AND P1, PT, R6, 0x2, PT ;  /* 0x000000020600780c */ /* 0x000fda0003f25270 */
[----:B0-----:R-:W-:Y:S05]  /*5e30*/  @P1 BRA `(.L_x_137) ;  /* 0x0000000000041947 */ /* 0x001fea0003800000 */
[----:B------:R-:W-:Y:S01]  /*5e40*/  BPT.TRAP 0x1 ;  /* 0x000000040000795c */ /* 0x000fe20000300000 */
.L_x_137:
[----:B------:R-:W-:Y:S05]  /*5e50*/  @P0 BRA `(.L_x_138) ;  /* 0x0000000000040947 */ /* 0x000fea0003800000 */
[----:B------:R-:W-:Y:S01]  /*5e60*/  BPT.TRAP 0x1 ;  /* 0x000000040000795c */ /* 0x000fe20000300000 */
.L_x_138:
[--C-:B------:R-:W-:Y:S01]  /*5e70*/  IMAD R6, R5, 0x800, R12.reuse ;  /* 0x0000080005067824 */ /* 0x100fe200078e020c */
[----:B------:R-:W-:Y:S01]  /*5e80*/  R2UR UR9, R11 ;  /* 0x000000000b0972ca */ /* 0x000fe200000e0000 */
[C---:B------:R-:W-:Y:S01]  /*5e90*/  IMAD R12, R5.reuse, 0xc00, R12 ;  /* 0x00000c00050c7824 */ /* 0x040fe200078e020c */
[----:B------:R-:W-:Y:S01]  /*5ea0*/  UIADD3 UR4, UP0, UR20, 0xf0, URZ ;  /* 0x000000f014047890 */ /* 0x000fe2000ff1e03f */
[----:B------:R-:W-:Y:S01]  /*5eb0*/  VIADD R14, R14, 0xffffffff ;  /* 0xffffffff0e0e7836 */ /* 0x000fe20000000000 */
[----:B------:R-:W-:Y:S01]  /*5ec0*/  R2UR UR5, R6 ;  /* 0x00000000060572ca */ /* 0x000fe200000e0000 */
[----:B------:R-:W-:Y:S01]  /*5ed0*/  UIADD3 UR22, UP1, UR20, 0x1f0, URZ ;  /* 0x000001f014167890 */ /* 0x000fe2000ff3e03f */
[----:B------:R-:W-:Y:S01]  /*5ee0*/  R2UR UR8, R12 ;  /* 0x000000000c0872ca */ /* 0x000fe200000e0000 */
[----:B------:R-:W-:Y:S01]  /*5ef0*/  VIADD R5, R5, 0x1 ;  /* 0x0000000105057836 */ /* 0x000fe20000000000 */
[----:B------:R-:W-:Y:S01]  /*5f00*/  R2UR UR11, R22 ;  /* 0x00000000160b72ca */ /* 0x000fe200000e0000 */
[----:B------:R-:W-:Y:S01]  /*5f10*/  UIADD3.X UR23, URZ, UR21, URZ, UP1, !UPT ;  /* 0x000000153f177290 */ /* 0x000fe20008ffe43f */
[----:B------:R-:W-:Y:S01]  /*5f20*/  R2UR UR10, R13 ;  /* 0x000000000d0a72ca */ /* 0x000fe200000e0000 */
[----:B------:R-:W-:Y:S01]  /*5f30*/  UMOV UR6, 0x0 ;  /* 0x0000000000067882 */ /* 0x000fe20000000000 */
[----:B------:R-:W-:Y:S01]  /*5f40*/  R2UR UR12, R19 ;  /* 0x00000000130c72ca */ /* 0x000fe200000e0000 */
[----:B------:R-:W-:Y:S01]  /*5f50*/  UMOV UR7, 0x10000000 ;  /* 0x1000000000077882 */ /* 0x000fe20000000000 */
[----:B------:R-:W-:Y:S01]  /*5f60*/  R2UR UR18, R18 ;  /* 0x00000000121272ca */ /* 0x000fe200000e0000 */
[----:B------:R-:W-:Y:S01]  /*5f70*/  VIADD R13, R13, 0x10 ;  /* 0x000000100d0d7836 */ /* 0x000fe20000000000 */
[----:B------:R-:W-:Y:S01]  /*5f80*/  ISETP.GT.AND P3, PT, R14, 0x1, PT ;  /* 0x000000010e00780c */ /* 0x000fe20003f64270 */
[----:B------:R-:W-:Y:S01]  /*5f90*/  UIADD3 UR13, UR5, 0x400, URZ ;  /* 0x00000400050d7890 */ /* 0x000fe2000fffe03f */
[----:B------:R-:W-:Y:S01]  /*5fa0*/  ISETP.NE.AND P1, PT, R5, 0x2d, PT ;  /* 0x0000002d0500780c */ /* 0x000fe20003f25270 */
[----:B------:R-:W-:-:S02]  /*5fb0*/  UIADD3.X UR5, URZ, UR21, URZ, UP0, !UPT ;  /* 0x000000153f057290 */ /* 0x000fc400087fe43f */
[----:B------:R-:W-:Y:S01]  /*5fc0*/  UIADD3 UR14, UR8, 0x16c00, URZ ;  /* 0x00016c00080e7890 */ /* 0x000fe2000fffe03f */
[----:B------:R-:W-:Y:S02]  /*5fd0*/  SEL R7, RZ, 0x1, P1 ;  /* 0x00000001ff077807 */ /* 0x000fe40000800000 */
[----:B------:R-:W-:Y:S01]  /*5fe0*/  UMOV UR8, UR13 ;  /* 0x0000000d00087c82 */ /* 0x000fe20008000000 */
[----:B------:R-:W-:Y:S02]  /*5ff0*/  SEL R5, R5, RZ, P1 ;  /* 0x000000ff05057207 */ /* 0x000fe40000800000 */
[----:B------:R-:W-:Y:S01]  /*6000*/  LOP3.LUT R4, R4, R7, RZ, 0x3c, !PT ;  /* 0x0000000704047212 */ /* 0x000fe200078e3cff */
[----:B------:R0:W-:Y:S02]  /*6010*/  UTMALDG.3D [UR8], [UR4], desc[UR6] ;  /* 0x00000608040075b4 */ /* 0x0001e40008011000 */
[----:B0-----:R-:W-:Y:S01]  /*6020*/  UMOV UR8, UR14 ;  /* 0x0000000e00087c82 */ /* 0x001fe20008000000 */
[----:B------:R-:W-:-:S02]  /*6030*/  UMOV UR11, UR18 ;  /* 0x00000012000b7c82 */ /* 0x000fc40008000000 */
[----:B------:R0:W-:Y:S02]  /*6040*/  UTMALDG.3D [UR8], [UR22], desc[UR6] ;  /* 0x00000608160075b4 */ /* 0x0001e40008011000 */
[----:B0-----:R-:W-:Y:S05]  /*6050*/  @P3 BRA `(.L_x_139) ;  /* 0xfffffffc00483947 */ /* 0x001fea000383ffff */
.L_x_135:
[----:B------:R-:W-:Y:S05]  /*6060*/  BSYNC B1 ;  /* 0x0000000000017941 */ /* 0x000fea0003800000 */
.L_x_134:
[----:B------:R-:W2:Y:S01]  /*6070*/  LDL.64 R20, [R1] ;  /* 0x0000000001147983 */ /* 0x000ea20000100a00 */
[----:B------:R-:W-:Y:S01]  /*6080*/  LOP3.LUT P4, RZ, R10, 0xff, RZ, 0xc0, !PT ;  /* 0x000000ff0aff7812 */ /* 0x000fe2000788c0ff */
[----:B------:R-:W-:Y:S01]  /*6090*/  VIADD R11, R8, UR40 ;  /* 0x00000028080b7c36 */ /* 0x000fe20008000000 */
[----:B------:R-:W-:Y:S01]  /*60a0*/  ULDC.64 UR4, c[0x0][0x650] ;  /* 0x0001940000047ab9 */ /* 0x000fe20000000a00 */
[----:B------:R-:W-:Y:S01]  /*60b0*/  IMAD.U32 R8, RZ, RZ, UR40 ;  /* 0x00000028ff087e24 */ /* 0x000fe2000f8e00ff */
[----:B------:R-:W-:Y:S01]  /*60c0*/  UISETP.GE.U32.AND UP0, UPT, UR40, 0x2d, UPT ;  /* 0x0000002d2800788c */ /* 0x000fe2000bf06070 */
[C---:B------:R-:W-:Y:S01]  /*60d0*/  IMAD.WIDE.U32 R4, R11.reuse, 0x6c16c16d, RZ ;  /* 0x6c16c16d0b047825 */ /* 0x040fe200078e00ff */
[----:B------:R-:W-:Y:S01]  /*60e0*/  ISETP.GT.U32.AND P1, PT, R11, 0x2c, PT ;  /* 0x0000002c0b00780c */ /* 0x000fe20003f24070 */
[----:B------:R-:W-:Y:S01]  /*60f0*/  BSSY B1, `(.L_x_140) ;  /* 0x000006b000017945 */ /* 0x000fe20003800000 */
[----:B------:R-:W-:Y:S01]  /*6100*/  PRMT R10, RZ, 0x7610, R10 ;  /* 0x00007610ff0a7816 */ /* 0x000fe2000000000a */
[----:B------:R-:W-:Y:S01]  /*6110*/  IMAD.MOV.U32 R22, RZ, RZ, -0x1 ;  /* 0xffffffffff167424 */ /* 0x000fe200078e00ff */
[----:B------:R-:W-:Y:S01]  /*6120*/  ISETP.LT.U32.AND P1, PT, R8, 0x2d, P1 ;  /* 0x0000002d0800780c */ /* 0x000fe20000f21070 */
[----:B------:R-:W-:Y:S01]  /*6130*/  IMAD.MOV.U32 R18, RZ, RZ, -0x1 ;  /* 0xffffffffff127424 */ /* 0x000fe200078e00ff */
[----:B------:R-:W-:Y:S01]  /*6140*/  PLOP3.LUT P3, PT, PT, PT, UP0, 0x80, 0x0 ;  /* 0x000000000000781c */ /* 0x000fe20003f6f008 */
[----:B------:R-:W0:Y:S01]  /*6150*/  @P4 S2R R7, SR_CgaCtaId ;  /* 0x0000000000074919 */ /* 0x000e220000008800 */
[----:B------:R-:W-:Y:S01]  /*6160*/  SEL R4, RZ, 0x1, !P1 ;  /* 0x00000001ff047807 */ /* 0x000fe20004800000 */
[----:B------:R-:W-:Y:S01]  /*6170*/  IMAD.MOV.U32 R19, RZ, RZ, -0x1 ;  /* 0xffffffffff137424 */ /* 0x000fe200078e00ff */
[----:B------:R-:W-:-:S02]  /*6180*/  @P4 MOV R6, 0x400 ;  /* 0x0000040000064802 */ /* 0x000fc40000000f00 */
[----:B------:R-:W-:Y:S02]  /*6190*/  LOP3.LUT R3, R3, R4, RZ, 0x3c, !PT ;  /* 0x0000000403037212 */ /* 0x000fe400078e3cff */
[----:B------:R-:W-:Y:S02]  /*61a0*/  PRMT R4, RZ, 0x7610, R4 ;  /* 0x00007610ff047816 */ /* 0x000fe40000000004 */
[----:B0-----:R-:W-:Y:S01]  /*61b0*/  @P4 LEA R6, R7, R6, 0x18 ;  /* 0x0000000607064211 */ /* 0x001fe200078ec0ff */
[----:B------:R-:W-:-:S03]  /*61c0*/  IMAD.IADD R7, R11, 0x1, -R5 ;  /* 0x000000010b077824 */ /* 0x000fc600078e0a05 */
[----:B------:R0:W-:Y:S02]  /*61d0*/  @P4 SYNCS.ARRIVE.TRANS64.A1T0 RZ, [R6+URZ+0x308], RZ ;  /* 0x000308ff06ff49a7 */ /* 0x0001e4000810003f */
[----:B------:R-:W-:-:S04]  /*61e0*/  LEA.HI R7, R7, R5, RZ, 0x1f ;  /* 0x0000000507077211 */ /* 0x000fc800078ff8ff */
[----:B------:R-:W-:-:S04]  /*61f0*/  SHF.R.U32.HI R8, RZ, 0x5, R7 ;  /* 0x00000005ff087819 */ /* 0x000fc80000011607 */
[----:B------:R-:W-:Y:S01]  /*6200*/  @P3 LOP3.LUT R3, R3, 0x1, R8, 0x78, !PT ;  /* 0x0000000103033812 */ /* 0x000fe200078e7808 */
[----:B------:R-:W-:Y:S01]  /*6210*/  IMAD R8, R8, -0x2d, R11 ;  /* 0xffffffd308087824 */ /* 0x000fe200078e020b */
[----:B--2---:R-:W-:-:S05]  /*6220*/  IADD3 R16, P1, R16, R20, RZ ;  /* 0x0000001410107210 */ /* 0x004fca0007f3e0ff */
[----:B------:R-:W-:Y:S01]  /*6230*/  IMAD.X R17, R17, 0x1, R0, P1 ;  /* 0x0000000111117824 */ /* 0x000fe200008e0600 */
[----:B------:R-:W-:-:S04]  /*6240*/  ISETP.GE.U32.AND P1, PT, R16, UR4, PT ;  /* 0x0000000410007c0c */ /* 0x000fc8000bf26070 */
[----:B------:R-:W-:-:S13]  /*6250*/  ISETP.GE.U32.AND.EX P1, PT, R17, UR5, PT, P1 ;  /* 0x0000000511007c0c */ /* 0x000fda000bf26110 */
[----:B0-----:R-:W-:Y:S05]  /*6260*/  @P1 BRA `(.L_x_141) ;  /* 0x00000004004c1947 */ /* 0x001fea0003800000 */
[----:B------:R-:W0:Y:S01]  /*6270*/  S2R R12, SR_CTAID.X ;  /* 0x00000000000c7919 */ /* 0x000e220000002500 */
[----:B------:R-:W-:Y:S01]  /*6280*/  ULDC.64 UR4, c[0x0][0x628] ;  /* 0x00018a0000047ab9 */ /* 0x000fe20000000a00 */
[----:B------:R-:W1:Y:S01]  /*6290*/  LDC R13, c[0x0][0x144] ;  /* 0x00005100ff0d7b82 */ /* 0x000e620000000800 */
[----:B------:R-:W-:Y:S01]  /*62a0*/  ISETP.NE.U32.AND P1, PT, RZ, UR4, PT ;  /* 0x00000004ff007c0c */ /* 0x000fe2000bf25070 */
[----:B------:R-:W2:Y:S01]  /*62b0*/  S2R R11, SR_CTAID.Y ;  /* 0x00000000000b7919 */ /* 0x000ea20000002600 */
[----:B------:R-:W-:Y:S01]  /*62c0*/  ULDC UR6, c[0x0][0x150] ;  /* 0x0000540000067ab9 */ /* 0x000fe20000000800 */
[----:B------:R-:W-:Y:S01]  /*62d0*/  ULDC UR7, c[0x0][0x630] ;  /* 0x00018c0000077ab9 */ /* 0x000fe20000000800 */
[----:B------:R-:W-:Y:S01]  /*62e0*/  ISETP.NE.AND.EX P1, PT, RZ, UR5, PT, P1 ;  /* 0x00000005ff007c0c */ /* 0x000fe2000bf25310 */
[----:B------:R-:W-:Y:S01]  /*62f0*/  IMAD.MOV.U32 R4, RZ, RZ, R16 ;  /* 0x000000ffff047224 */ /* 0x000fe200078e0010 */
[----:B0-----:R-:W-:-:S05]  /*6300*/  I2FP.F32.U32 R5, R12 ;  /* 0x0000000c00057245 */ /* 0x001fca0000201000 */
[----:B------:R-:W-:Y:S01]  /*6310*/  FMUL R14, R5, UR6 ;  /* 0x00000006050e7c20 */ /* 0x000fe20008400000 */
[----:B------:R-:W-:-:S05]  /*6320*/  IMAD.MOV.U32 R5, RZ, RZ, R17 ;  /* 0x000000ffff057224 */ /* 0x000fca00078e0011 */
[----:B--2---:R-:W-:Y:S05]  /*6330*/  @!P1 BRA `(.L_x_142) ;  /* 0x0000000000289947 */ /* 0x004fea0003800000 */
[----:B------:R-:W-:Y:S02]  /*6340*/  ULDC UR6, c[0x0][0x634] ;  /* 0x00018d0000067ab9 */ /* 0x000fe40000000800 */
[----:B------:R-:W-:-:S05]  /*6350*/  IADD3 R5, P1, R16, UR6, RZ ;  /* 0x0000000610057c10 */ /* 0x000fca000ff3e0ff */
[----:B------:R-:W-:-:S04]  /*6360*/  IMAD.X R15, RZ, RZ, R17, P1 ;  /* 0x000000ffff0f7224 */ /* 0x000fc800008e0611 */
[----:B------:R-:W-:-:S04]  /*6370*/  IMAD.WIDE.U32 R6, R15, UR4, RZ ;  /* 0x000000040f067c25 */ /* 0x000fc8000f8e00ff */
[----:B------:R-:W-:-:S04]  /*6380*/  IMAD.WIDE.U32 R6, P1, R5, UR5, R6 ;  /* 0x0000000505067c25 */ /* 0x000fc8000f820006 */
[----:B------:R-:W-:-:S04]  /*6390*/  IMAD.WIDE.U32 R4, R5, UR4, RZ ;  /* 0x0000000405047c25 */ /* 0x000fc8000f8e00ff */
[----:B------:R-:W-:Y:S01]  /*63a0*/  IMAD.MOV.U32 R4, RZ, RZ, R7 ;  /* 0x000000ffff047224 */ /* 0x000fe200078e0007 */
[----:B------:R-:W-:Y:S01]  /*63b0*/  IADD3 RZ, P3, R5, R6, RZ ;  /* 0x0000000605ff7210 */ /* 0x000fe20007f7e0ff */
[----:B------:R-:W-:-:S04]  /*63c0*/  IMAD.X R5, RZ, RZ, RZ, P1 ;  /* 0x000000ffff057224 */ /* 0x000fc800008e06ff */
[----:B------:R-:W-:-:S08]  /*63d0*/  IMAD.WIDE.U32.X R4, R15, UR5, R4, P3 ;  /* 0x000000050f047c25 */ /* 0x000fd000098e0404 */
.L_x_142:
[--C-:B------:R-:W-:Y:S01]  /*63e0*/  SHF.R.U64 R19, R4, UR7, R5.reuse ;  /* 0x0000000704137c19 */ /* 0x100fe20008001205 */
[----:B------:R-:W0:Y:S01]  /*63f0*/  F2I.U32.TRUNC.NTZ R14, R14 ;  /* 0x0000000e000e7305 */ /* 0x000e22000020f000 */
[----:B------:R-:W-:Y:S01]  /*6400*/  SHF.R.U32.HI R4, RZ, UR7, R5 ;  /* 0x00000007ff047c19 */ /* 0x000fe20008011605 */
[----:B------:R-:W-:Y:S01]  /*6410*/  ULDC.64 UR4, c[0x0][0x620] ;  /* 0x0001880000047ab9 */ /* 0x000fe20000000a00 */
[----:B------:R-:W-:Y:S01]  /*6420*/  IADD3 R7, P1, RZ, -R19, RZ ;  /* 0x80000013ff077210 */ /* 0x000fe20007f3e0ff */
[----:B------:R-:W-:Y:S01]  /*6430*/  ULDC.64 UR6, c[0x0][0x640] ;  /* 0x0001900000067ab9 */ /* 0x000fe20000000a00 */
[----:B------:R-:W2:Y:S03]  /*6440*/  LDC R18, c[0x0][0x148] ;  /* 0x00005200ff127b82 */ /* 0x000ea60000000800 */
[----:B------:R-:W-:Y:S01]  /*6450*/  IMAD.X R4, RZ, RZ, ~R4, P1 ;  /* 0x000000ffff047224 */ /* 0x000fe200008e0e04 */
[----:B------:R-:W-:-:S03]  /*6460*/  ISETP.NE.U32.AND P1, PT, RZ, UR6, PT ;  /* 0x00000006ff007c0c */ /* 0x000fc6000bf25070 */
[----:B------:R-:W-:Y:S01]  /*6470*/  IMAD R6, R4, UR4, RZ ;  /* 0x0000000404067c24 */ /* 0x000fe2000f8e02ff */
[----:B------:R-:W-:Y:S01]  /*6480*/  ISETP.NE.AND.EX P1, PT, RZ, UR7, PT, P1 ;  /* 0x00000007ff007c0c */ /* 0x000fe2000bf25310 */
[----:B------:R-:W-:Y:S01]  /*6490*/  IMAD.WIDE.U32 R4, R7, UR4, R16 ;  /* 0x0000000407047c25 */ /* 0x000fe2000f8e0010 */
[----:B------:R-:W-:-:S03]  /*64a0*/  ULDC UR4, c[0x0][0x618] ;  /* 0x0001860000047ab9 */ /* 0x000fc60000000800 */
[----:B------:R-:W-:Y:S01]  /*64b0*/  IMAD R7, R7, UR5, R6 ;  /* 0x0000000507077c24 */ /* 0x000fe2000f8e0206 */
[----:B------:R-:W-:Y:S01]  /*64c0*/  ULDC UR5, c[0x0][0x154] ;  /* 0x0000550000057ab9 */ /* 0x000fe20000000800 */
[----:B0-----:R-:W-:Y:S02]  /*64d0*/  IMAD.MOV R6, RZ, RZ, -R14 ;  /* 0x000000ffff067224 */ /* 0x001fe400078e0a0e */
[----:B------:R-:W-:Y:S02]  /*64e0*/  IMAD.IADD R5, R5, 0x1, R7 ;  /* 0x0000000105057824 */ /* 0x000fe400078e0207 */
[----:B-1----:R-:W-:Y:S01]  /*64f0*/  IMAD R12, R13, R6, R12 ;  /* 0x000000060d0c7224 */ /* 0x002fe200078e020c */
[----:B------:R-:W-:Y:S02]  /*6500*/  I2FP.F32.U32 R6, R11 ;  /* 0x0000000b00067245 */ /* 0x000fe40000201000 */
[--C-:B------:R-:W-:Y:S02]  /*6510*/  SHF.R.U64 R13, R4, UR4, R5.reuse ;  /* 0x00000004040d7c19 */ /* 0x100fe40008001205 */
[----:B------:R-:W-:Y:S01]  /*6520*/  SHF.R.U32.HI R4, RZ, UR4, R5 ;  /* 0x00000004ff047c19 */ /* 0x000fe20008011605 */
[----:B------:R-:W-:Y:S01]  /*6530*/  FMUL R6, R6, UR5 ;  /* 0x0000000506067c20 */ /* 0x000fe20008400000 */
[----:B------:R-:W-:-:S02]  /*6540*/  ULDC UR4, c[0x0][0x608] ;  /* 0x0001820000047ab9 */ /* 0x000fc40000000800 */
[--C-:B------:R-:W-:Y:S01]  /*6550*/  SHF.R.U64 R15, R13, UR4, R4.reuse ;  /* 0x000000040d0f7c19 */ /* 0x100fe20008001204 */
[----:B------:R0:W1:Y:S01]  /*6560*/  F2I.U32.TRUNC.NTZ R20, R6 ;  /* 0x0000000600147305 */ /* 0x000062000020f000 */
[----:B------:R-:W-:Y:S01]  /*6570*/  SHF.R.U32.HI R4, RZ, UR4, R4 ;  /* 0x00000004ff047c19 */ /* 0x000fe20008011604 */
[----:B------:R-:W-:-:S03]  /*6580*/  ULDC UR4, c[0x0][0x658] ;  /* 0x0001960000047ab9 */ /* 0x000fc60000000800 */
[--C-:B------:R-:W-:Y:S02]  /*6590*/  SHF.R.U64 R14, R15, UR4, R4.reuse ;  /* 0x000000040f0e7c19 */ /* 0x100fe40008001204 */
[----:B------:R-:W-:-:S03]  /*65a0*/  SHF.R.U32.HI R21, RZ, UR4, R4 ;  /* 0x00000004ff157c19 */ /* 0x000fc60008011604 */
[----:B------:R-:W-:Y:S02]  /*65b0*/  IMAD.MOV.U32 R4, RZ, RZ, R14 ;  /* 0x000000ffff047224 */ /* 0x000fe400078e000e */
[----:B------:R-:W-:Y:S01]  /*65c0*/  IMAD.MOV.U32 R5, RZ, RZ, R21 ;  /* 0x000000ffff057224 */ /* 0x000fe200078e0015 */
[----:B0-----:R-:W-:Y:S06]  /*65d0*/  @!P1 BRA `(.L_x_143) ;  /* 0x0000000000289947 */ /* 0x001fec0003800000 */
        /* <DEDUP_REMOVED lines=10> */
.L_x_143:
[----:B------:R-:W-:Y:S01]  /*6680*/  ISETP.NE.AND P1, PT, R2, 0x1, PT ;  /* 0x000000010200780c */ /* 0x000fe20003f25270 */
[----:B------:R-:W-:Y:S01]  /*6690*/  ULDC UR4, c[0x0][0x648] ;  /* 0x0001920000047ab9 */ /* 0x000fe20000000800 */
[----:B------:R-:W-:Y:S01]  /*66a0*/  LOP3.LUT R15, R15, UR16, RZ, 0xc0, !PT ;  /* 0x000000100f0f7c12 */ /* 0x000fe2000f8ec0ff */
[----:B-1----:R-:W-:Y:S01]  /*66b0*/  IMAD.MOV R20, RZ, RZ, -R20 ;  /* 0x000000ffff147224 */ /* 0x002fe200078e0a14 */
[----:B------:R-:W-:Y:S01]  /*66c0*/  SHF.R.U64 R4, R4, UR4, R5 ;  /* 0x0000000404047c19 */ /* 0x000fe20008001205 */
[----:B------:R-:W-:Y:S01]  /*66d0*/  ULDC UR4, c[0x0][0x638] ;  /* 0x00018e0000047ab9 */ /* 0x000fe20000000800 */
[----:B------:R-:W-:Y:S01]  /*66e0*/  LOP3.LUT R13, R13, UR15, RZ, 0xc0, !PT ;  /* 0x0000000f0d0d7c12 */ /* 0x000fe2000f8ec0ff */
[----:B------:R-:W-:Y:S02]  /*66f0*/  ULDC UR5, c[0x0][0x610] ;  /* 0x0001840000057ab9 */ /* 0x000fe40000000800 */
[----:B------:R-:W-:Y:S02]  /*6700*/  IMAD.MOV R5, RZ, RZ, -R4 ;  /* 0x000000ffff057224 */ /* 0x000fe400078e0a04 */
[----:B------:R-:W-:-:S02]  /*6710*/  IMAD R15, R4, UR17, R15 ;  /* 0x00000011040f7c24 */ /* 0x000fc4000f8e020f */
[----:B--2---:R-:W-:Y:S02]  /*6720*/  @P1 IMAD R12, R18, R20, R11 ;  /* 0x00000014120c1224 */ /* 0x004fe400078e020b */
[----:B------:R-:W-:Y:S01]  /*6730*/  IMAD R14, R5, UR4, R14 ;  /* 0x00000004050e7c24 */ /* 0x000fe2000f8e020e */
[----:B------:R-:W-:Y:S01]  /*6740*/  ULDC UR4, c[0x0][0x600] ;  /* 0x0001800000047ab9 */ /* 0x000fe20000000800 */
[----:B------:R-:W-:Y:S02]  /*6750*/  IMAD R12, R15, UR5, R12 ;  /* 0x000000050f0c7c24 */ /* 0x000fe4000f8e020c */
[----:B------:R-:W-:Y:S02]  /*6760*/  IMAD R5, R14, UR4, R13 ;  /* 0x000000040e057c24 */ /* 0x000fe4000f8e020d */
[----:B------:R-:W-:-:S03]  /*6770*/  IMAD.MOV.U32 R4, RZ, RZ, 0x1 ;  /* 0x00000001ff047424 */ /* 0x000fc600078e00ff */
[----:B------:R-:W-:Y:S02]  /*6780*/  SEL R18, R5, R12, !P1 ;  /* 0x0000000c05127207 */ /* 0x000fe40004800000 */
[----:B------:R-:W-:-:S07]  /*6790*/  SEL R22, R12, R5, !P1 ;  /* 0x000000050c167207 */ /* 0x000fce0004800000 */
.L_x_141:
[----:B------:R-:W-:Y:S05]  /*67a0*/  BSYNC B1 ;  /* 0x0000000000017941 */ /* 0x000fea0003800000 */
.L_x_140:
[----:B------:R-:W-:-:S13]  /*67b0*/  LOP3.LUT P1, RZ, R4, 0xff, RZ, 0xc0, !PT ;  /* 0x000000ff04ff7812 */ /* 0x000fda000782c0ff */
[----:B------:R-:W-:Y:S05]  /*67c0*/  @P1 BRA `(.L_x_144) ;  /* 0xfffffff400381947 */ /* 0x000fea000383ffff */
[----:B------:R-:W-:Y:S05]  /*67d0*/  BSYNC B0 ;  /* 0x0000000000007941 */ /* 0x000fea0003800000 */
.L_x_132:
[----:B------:R-:W-:-:S03]  /*67e0*/  UMOV UR4, 0xffffffff ;  /* 0xffffffff00047882 */ /* 0x000fc60000000000 */
[----:B------:R-:W-:Y:S05]  /*67f0*/  BRA.DIV UR4, `(.L_x_145) ;  /* 0x0000001e040c7947 */ /* 0x000fea000b800000 */
[----:B------:R-:W-:-:S13]  /*6800*/  ELECT P6, URZ, PT ;  /* 0x00000000003f782f */ /* 0x000fda00038c0000 */
.L_x_202:
[----:B------:R-:W-:Y:S04]  /*6810*/  BSSY B0, `(.L_x_146) ;  /* 0x000019c000007945 */ /* 0x000fe80003800000 */
[----:B------:R-:W-:Y:S05]  /*6820*/  @!P6 BRA `(.L_x_147) ;  /* 0x000000180068e947 */ /* 0x000fea0003800000 */
[----:B------:R-:W-:-:S04]  /*6830*/  LOP3.LUT R23, R23, 0x2, RZ, 0xfc, !PT ;  /* 0x0000000217177812 */ /* 0x000fc800078efcff */
[----:B------:R-:W-:-:S13]  /*6840*/  ISETP.NE.AND P0, PT, R23, 0x3, PT ;  /* 0x000000031700780c */ /* 0x000fda0003f05270 */
[----:B------:R-:W-:Y:S05]  /*6850*/  @!P0 BRA `(.L_x_148) ;  /* 0x0000000000048947 */ /* 0x000fea0003800000 */
[----:B------:R-:W-:Y:S01]  /*6860*/  BPT.TRAP 0x1 ;  /* 0x000000040000795c */ /* 0x000fe20000300000 */
.L_x_148:
[----:B------:R-:W0:Y:S01]  /*6870*/  S2R R5, SR_CgaCtaId ;  /* 0x0000000000057919 */ /* 0x000e220000008800 */
[----:B------:R-:W-:Y:S02]  /*6880*/  MOV R0, 0x400 ;  /* 0x0000040000007802 */ /* 0x000fe40000000f00 */
[----:B------:R-:W-:Y:S02]  /*6890*/  SHF.L.U32 R2, R3, 0x1f, RZ ;  /* 0x0000001f03027819 */ /* 0x000fe400000006ff */
[----:B0-----:R-:W-:-:S05]  /*68a0*/  LEA R5, R5, R0, 0x18 ;  /* 0x0000000005057211 */ /* 0x001fca00078ec0ff */
[----:B------:R-:W-:-:S04]  /*68b0*/  VIADD R5, R5, 0x168 ;  /* 0x0000016805057836 */ /* 0x000fc80000000000 */
[C---:B------:R-:W-:Y:S02]  /*68c0*/  IMAD R7, R8.reuse, 0x8, R5 ;  /* 0x0000000808077824 */ /* 0x040fe400078e0205 */
[----:B------:R-:W-:Y:S02]  /*68d0*/  VIADD R8, R8, 0x1 ;  /* 0x0000000108087836 */ /* 0x000fe40000000000 */
[----:B------:R-:W0:Y:S03]  /*68e0*/  SYNCS.PHASECHK.TRANS64.TRYWAIT P0, [R7+URZ], R2 ;  /* 0x00000002070075a7 */ /* 0x000e26000800017f */
[----:B------:R-:W-:-:S04]  /*68f0*/  ISETP.NE.AND P1, PT, R8, 0x2d, PT ;  /* 0x0000002d0800780c */ /* 0x000fc80003f25270 */
[----:B------:R-:W-:Y:S02]  /*6900*/  SEL R0, RZ, 0x1, P1 ;  /* 0x00000001ff007807 */ /* 0x000fe40000800000 */
[----:B------:R-:W-:Y:S02]  /*6910*/  SEL R8, R8, RZ, P1 ;  /* 0x000000ff08087207 */ /* 0x000fe40000800000 */
[----:B------:R-:W-:-:S03]  /*6920*/  LOP3.LUT R9, R3, R0, RZ, 0x3c, !PT ;  /* 0x0000000003097212 */ /* 0x000fc600078e3cff */
[----:B------:R-:W-:Y:S01]  /*6930*/  IMAD R6, R8, 0x8, R5 ;  /* 0x0000000808067824 */ /* 0x000fe200078e0205 */
[----:B------:R-:W-:Y:S01]  /*6940*/  SHF.L.U32 R3, R9, 0x1f, RZ ;  /* 0x0000001f09037819 */ /* 0x000fe200000006ff */
[----:B0-----:R-:W-:Y:S06]  /*6950*/  @!P0 BRA `(.L_x_149) ;  /* 0x0000001800d48947 */ /* 0x001fec0003800000 */
.L_x_203:
[----:B------:R-:W1:Y:S01]  /*6960*/  SYNCS.PHASECHK.TRANS64.TRYWAIT P0, [R6+URZ], R3 ;  /* 0x00000003060075a7 */ /* 0x000e62000800017f */
[----:B------:R-:W-:-:S05]  /*6970*/  VIADD R0, R8, 0x1 ;  /* 0x0000000108007836 */ /* 0x000fca0000000000 */
[----:B------:R-:W-:-:S04]  /*6980*/  ISETP.NE.AND P1, PT, R0, 0x2d, PT ;  /* 0x0000002d0000780c */ /* 0x000fc80003f25270 */
[----:B0-----:R-:W-:Y:S02]  /*6990*/  SEL R2, RZ, 0x1, P1 ;  /* 0x00000001ff027807 */ /* 0x001fe40000800000 */
[----:B------:R-:W-:Y:S02]  /*69a0*/  SEL R0, R0, RZ, P1 ;  /* 0x000000ff00007207 */ /* 0x000fe40000800000 */
[----:B------:R-:W-:-:S03]  /*69b0*/  LOP3.LUT R9, R9, R2, RZ, 0x3c, !PT ;  /* 0x0000000209097212 */ /* 0x000fc600078e3cff */
[----:B------:R-:W-:Y:S01]  /*69c0*/  IMAD R7, R0, 0x8, R5 ;  /* 0x0000000800077824 */ /* 0x000fe200078e0205 */
[----:B------:R-:W-:Y:S01]  /*69d0*/  SHF.L.U32 R4, R9, 0x1f, RZ ;  /* 0x0000001f09047819 */ /* 0x000fe200000006ff */
[----:B-1----:R-:W-:Y:S06]  /*69e0*/  @!P0 BRA `(.L_x_150) ;  /* 0x0000001800c48947 */ /* 0x002fec0003800000 */
.L_x_204:
[----:B------:R-:W1:Y:S01]  /*69f0*/  SYNCS.PHASECHK.TRANS64.TRYWAIT P0, [R7+URZ], R4 ;  /* 0x00000004070075a7 */ /* 0x000e62000800017f */
[----:B------:R-:W-:-:S05]  /*6a00*/  VIADD R0, R0, 0x1 ;  /* 0x0000000100007836 */ /* 0x000fca0000000000 */
[----:B------:R-:W-:-:S04]  /*6a10*/  ISETP.NE.AND P1, PT, R0, 0x2d, PT ;  /* 0x0000002d0000780c */ /* 0x000fc80003f25270 */
[----:B------:R-:W-:Y:S02]  /*6a20*/  SEL R2, RZ, 0x1, P1 ;  /* 0x00000001ff027807 */ /* 0x000fe40000800000 */
[----:B------:R-:W-:Y:S02]  /*6a30*/  SEL R0, R0, RZ, P1 ;  /* 0x000000ff00007207 */ /* 0x000fe40000800000 */
[----:B------:R-:W-:-:S03]  /*6a40*/  LOP3.LUT R9, R9, R2, RZ, 0x3c, !PT ;  /* 0x0000000209097212 */ /* 0x000fc600078e3cff */
[----:B0-----:R-:W-:Y:S01]  /*6a50*/  IMAD R6, R0, 0x8, R5 ;  /* 0x0000000800067824 */ /* 0x001fe200078e0205 */
[----:B------:R-:W-:Y:S01]  /*6a60*/  SHF.L.U32 R3, R9, 0x1f, RZ ;  /* 0x0000001f09037819 */ /* 0x000fe200000006ff */
[----:B-1----:R-:W-:Y:S06]  /*6a70*/  @!P0 BRA `(.L_x_151) ;  /* 0x0000001800b48947 */ /* 0x002fec0003800000 */
.L_x_205:
        /* <DEDUP_REMOVED lines=9> */
.L_x_206:
        /* <DEDUP_REMOVED lines=9> */
.L_x_207:
        /* <DEDUP_REMOVED lines=9> */
.L_x_208:
        /* <DEDUP_REMOVED lines=9> */
.L_x_209:
        /* <DEDUP_REMOVED lines=9> */
.L_x_210:
        /* <DEDUP_REMOVED lines=9> */
.L_x_211:
        /* <DEDUP_REMOVED lines=9> */
.L_x_212:
        /* <DEDUP_REMOVED lines=9> */
.L_x_213:
        /* <DEDUP_REMOVED lines=9> */
.L_x_214:
        /* <DEDUP_REMOVED lines=9> */
.L_x_215:
        /* <DEDUP_REMOVED lines=9> */
.L_x_216:
        /* <DEDUP_REMOVED lines=9> */
.L_x_217:
        /* <DEDUP_REMOVED lines=9> */
.L_x_218:
        /* <DEDUP_REMOVED lines=9> */
.L_x_219:
        /* <DEDUP_REMOVED lines=9> */
.L_x_220:
        /* <DEDUP_REMOVED lines=9> */
.L_x_221:
        /* <DEDUP_REMOVED lines=9> */
.L_x_222:
        /* <DEDUP_REMOVED lines=9> */
.L_x_223:
        /* <DEDUP_REMOVED lines=9> */
.L_x_224:
        /* <DEDUP_REMOVED lines=9> */
.L_x_225:
        /* <DEDUP_REMOVED lines=9> */
.L_x_226:
        /* <DEDUP_REMOVED lines=9> */
.L_x_227:
        /* <DEDUP_REMOVED lines=9> */
.L_x_228:
        /* <DEDUP_REMOVED lines=9> */
.L_x_229:
        /* <DEDUP_REMOVED lines=9> */
.L_x_230:
        /* <DEDUP_REMOVED lines=9> */
.L_x_231:
        /* <DEDUP_REMOVED lines=9> */
.L_x_232:
        /* <DEDUP_REMOVED lines=9> */
.L_x_233:
        /* <DEDUP_REMOVED lines=9> */
.L_x_234:
        /* <DEDUP_REMOVED lines=9> */
.L_x_235:
        /* <DEDUP_REMOVED lines=9> */
.L_x_236:
        /* <DEDUP_REMOVED lines=9> */
.L_x_237:
        /* <DEDUP_REMOVED lines=9> */
.L_x_238:
        /* <DEDUP_REMOVED lines=9> */
.L_x_239:
        /* <DEDUP_REMOVED lines=9> */
.L_x_240:
        /* <DEDUP_REMOVED lines=9> */
.L_x_241:
        /* <DEDUP_REMOVED lines=9> */
.L_x_242:
        /* <DEDUP_REMOVED lines=9> */
.L_x_243:
        /* <DEDUP_REMOVED lines=9> */
.L_x_244:
        /* <DEDUP_REMOVED lines=9> */
.L_x_245:
[----:B------:R-:W1:Y:S01]  /*8100*/  SYNCS.PHASECHK.TRANS64.TRYWAIT P0, [R6+URZ], R3 ;  /* 0x00000003060075a7 */ /* 0x000e62000800017f */
[----:B------:R-:W-:-:S05]  /*8110*/  VIADD R0, R0, 0x1 ;  /* 0x0000000100007836 */ /* 0x000fca0000000000 */
[----:B------:R-:W-:-:S04]  /*8120*/  ISETP.NE.AND P1, PT, R0, 0x2d, PT ;  /* 0x0000002d0000780c */ /* 0x000fc80003f25270 */
[----:B------:R-:W-:Y:S02]  /*8130*/  SEL R2, RZ, 0x1, P1 ;  /* 0x00000001ff027807 */ /* 0x000fe40000800000 */
[----:B------:R-:W-:Y:S02]  /*8140*/  SEL R0, R0, RZ, P1 ;  /* 0x000000ff00007207 */ /* 0x000fe40000800000 */
[----:B------:R-:W-:Y:S01]  /*8150*/  LOP3.LUT R2, R9, R2, RZ, 0x3c, !PT ;  /* 0x0000000209027212 */ /* 0x000fe200078e3cff */
[----:B-1----:R-:W-:Y:S06]  /*8160*/  @!P0 BRA `(.L_x_192) ;  /* 0x00000010002c8947 */ /* 0x002fec0003800000 */
.L_x_246:
[----:B------:R-:W-:Y:S01]  /*8170*/  IMAD R5, R0, 0x8, R5 ;  /* 0x0000000800057824 */ /* 0x000fe200078e0205 */
[----:B------:R-:W-:-:S07]  /*8180*/  SHF.L.U32 R0, R2, 0x1f, RZ ;  /* 0x0000001f02007819 */ /* 0x000fce00000006ff */
.L_x_193:
[----:B--2---:R2:W3:Y:S02]  /*8190*/  SYNCS.PHASECHK.TRANS64.TRYWAIT P0, [R5+URZ], R0 ;  /* 0x00000000050075a7 */ /* 0x0044e4000800017f */
[----:B---3--:R-:W-:Y:S05]  /*81a0*/  @!P0 NANOSLEEP.SYNCS 0x989680 ;  /* 0x009896800000895d */ /* 0x008fea0003900000 */
[----:B------:R-:W3:Y:S02]  /*81b0*/  @!P0 SYNCS.PHASECHK.TRANS64 P0, [R5+URZ], R0 ;  /* 0x00000000050085a7 */ /* 0x000ee4000800007f */
[----:B---3--:R-:W-:Y:S05]  /*81c0*/  @!P0 BRA `(.L_x_193) ;  /* 0xfffffffc00f08947 */ /* 0x008fea000383ffff */
.L_x_147:
[----:B------:R-:W-:Y:S05]  /*81d0*/  BSYNC B0 ;  /* 0x0000000000007941 */ /* 0x000fea0003800000 */
.L_x_146:
[----:B------:R-:W-:Y:S05]  /*81e0*/  EXIT ;  /* 0x000000000000794d */ /* 0x000fea0003800000 */
.L_x_16:
[----:B0-----:R-:W-:-:S04]  /*81f0*/  IMAD.U32 R3, RZ, RZ, UR44 ;  /* 0x0000002cff037e24 */ /* 0x001fc8000f8e00ff */
[----:B------:R0:W1:Y:S03]  /*8200*/  SYNCS.PHASECHK.TRANS64.TRYWAIT P0, [R3+URZ+-0x8], R0 ;  /* 0xfffff800030075a7 */ /* 0x000066000800017f */
[----:B-1----:R-:W-:Y:S05]  /*8210*/  @!P0 NANOSLEEP.SYNCS 0x989680 ;  /* 0x009896800000895d */ /* 0x002fea0003900000 */
[----:B------:R-:W1:Y:S02]  /*8220*/  @!P0 SYNCS.PHASECHK.TRANS64 P0, [R3+URZ+-0x8], R0 ;  /* 0xfffff800030085a7 */ /* 0x000e64000800007f */
[----:B-1----:R-:W-:Y:S05]  /*8230*/  @!P0 BRA `(.L_x_16) ;  /* 0xfffffffc00ec8947 */ /* 0x002fea000383ffff */
[----:B------:R-:W-:Y:S05]  /*8240*/  BRA `(.L_x_194) ;  /* 0xffffff98003c7947 */ /* 0x000fea000383ffff */
.L_x_21:
[----:B-1----:R1:W2:Y:S02]  /*8250*/  SYNCS.PHASECHK.TRANS64.TRYWAIT P1, [R3+URZ], R0 ;  /* 0x00000000030075a7 */ /* 0x0022a4000802017f */
[----:B--2---:R-:W-:Y:S05]  /*8260*/  @!P1 NANOSLEEP.SYNCS 0x989680 ;  /* 0x009896800000995d */ /* 0x004fea0003900000 */
[----:B------:R-:W2:Y:S02]  /*8270*/  @!P1 SYNCS.PHASECHK.TRANS64 P1, [R3+URZ], R0 ;  /* 0x00000000030095a7 */ /* 0x000ea4000802007f */
[----:B--2---:R-:W-:Y:S05]  /*8280*/  @!P1 BRA `(.L_x_21) ;  /* 0xfffffffc00f09947 */ /* 0x004fea000383ffff */
[----:B------:R-:W-:Y:S05]  /*8290*/  BRA `(.L_x_20) ;  /* 0xffffff9800a87947 */ /* 0x000fea000383ffff */
.L_x_26:
[----:B-1----:R-:W-:-:S04]  /*82a0*/  IMAD.U32 R4, RZ, RZ, UR4 ;  /* 0x00000004ff047e24 */ /* 0x002fc8000f8e00ff */
[----:B------:R1:W2:Y:S03]  /*82b0*/  SYNCS.PHASECHK.TRANS64.TRYWAIT P1, [R4+URZ], R3 ;  /* 0x00000003040075a7 */ /* 0x0002a6000802017f */
[----:B--2---:R-:W-:Y:S05]  /*82c0*/  @!P1 NANOSLEEP.SYNCS 0x989680 ;  /* 0x009896800000995d */ /* 0x004fea0003900000 */
[----:B------:R-:W2:Y:S02]  /*82d0*/  @!P1 SYNCS.PHASECHK.TRANS64 P1, [R4+URZ], R3 ;  /* 0x00000003040095a7 */ /* 0x000ea4000802007f */
[----:B--2---:R-:W-:Y:S05]  /*82e0*/  @!P1 BRA `(.L_x_26) ;  /* 0xfffffffc00ec9947 */ /* 0x004fea000383ffff */
[----:B------:R-:W-:Y:S05]  /*82f0*/  BRA `(.L_x_25) ;  /* 0xffffff9c00047947 */ /* 0x000fea000383ffff */
.L_x_32:
[----:B0-----:R-:W-:-:S04]  /*8300*/  IMAD.U32 R3, RZ, RZ, UR44 ;  /* 0x0000002cff037e24 */ /* 0x001fc8000f8e00ff */
[----:B------:R0:W1:Y:S03]  /*8310*/  SYNCS.PHASECHK.TRANS64.TRYWAIT P0, [R3+URZ+0x8], R0 ;  /* 0x00000800030075a7 */ /* 0x000066000800017f */
[----:B-1----:R-:W-:Y:S05]  /*8320*/  @!P0 NANOSLEEP.SYNCS 0x989680 ;  /* 0x009896800000895d */ /* 0x002fea0003900000 */
[----:B------:R-:W1:Y:S02]  /*8330*/  @!P0 SYNCS.PHASECHK.TRANS64 P0, [R3+URZ+0x8], R0 ;  /* 0x00000800030085a7 */ /* 0x000e64000800007f */
[----:B-1----:R-:W-:Y:S05]  /*8340*/  @!P0 BRA `(.L_x_32) ;  /* 0xfffffffc00ec8947 */ /* 0x002fea000383ffff */
[----:B------:R-:W-:Y:S05]  /*8350*/  BRA `(.L_x_195) ;  /* 0xffffff9c00e47947 */ /* 0x000fea000383ffff */
.L_x_133:
[----:B------:R-:W-:Y:S01]  /*8360*/  BSSY B1, `(.L_x_196) ;  /* 0x0000006000017945 */ /* 0x000fe20003800000 */
[----:B------:R-:W-:-:S07]  /*8370*/  IMAD.MOV.U32 R15, RZ, RZ, -0x1 ;  /* 0xffffffffff0f7424 */ /* 0x000fce00078e00ff */
[----:B-----5:R-:W-:Y:S05]  /*8380*/  WARPSYNC.COLLECTIVE R15, `(.L_x_197) ;  /* 0x000000000f0c7348 */ /* 0x020fea0003c00000 */
[----:B------:R-:W-:Y:S02]  /*8390*/  ELECT P6, UR62, PT ;  /* 0x00000000003e782f */ /* 0x000fe400038c0000 */
[----:B------:R-:W-:Y:S01]  /*83a0*/  MOV R14, UR62 ;  /* 0x0000003e000e7c02 */ /* 0x000fe20008000f00 */
[----:B-----5:R-:W-:Y:S10]  /*83b0*/  ENDCOLLECTIVE ;  /* 0x000000000000791b */ /* 0x020ff40003800000 */
.L_x_197:
[----:B------:R-:W-:Y:S05]  /*83c0*/  BSYNC B1 ;  /* 0x0000000000017941 */ /* 0x000fea0003800000 */
.L_x_196:
[----:B------:R-:W-:Y:S05]  /*83d0*/  BRA `(.L_x_198) ;  /* 0xffffffd800407947 */ /* 0x000fea000383ffff */
.L_x_136:
[----:B-1----:R1:W2:Y:S02]  /*83e0*/  SYNCS.PHASECHK.TRANS64.TRYWAIT P1, [R11+URZ+0x168], R6 ;  /* 0x000168060b0075a7 */ /* 0x0022a4000802017f */
[----:B--2---:R-:W-:Y:S05]  /*83f0*/  @!P1 NANOSLEEP.SYNCS 0x989680 ;  /* 0x009896800000995d */ /* 0x004fea0003900000 */
[----:B------:R-:W2:Y:S02]  /*8400*/  @!P1 SYNCS.PHASECHK.TRANS64 P1, [R11+URZ+0x168], R6 ;  /* 0x000168060b0095a7 */ /* 0x000ea4000802007f */
[----:B--2---:R-:W-:Y:S05]  /*8410*/  @!P1 BRA `(.L_x_136) ;  /* 0xfffffffc00f09947 */ /* 0x004fea000383ffff */
[----:B------:R-:W-:Y:S05]  /*8420*/  BRA `(.L_x_199) ;  /* 0xffffffd800747947 */ /* 0x000fea000383ffff */
.L_x_145:
[----:B------:R-:W-:Y:S01]  /*8430*/  BSSY B0, `(.L_x_200) ;  /* 0x0000006000007945 */ /* 0x000fe20003800000 */
[----:B------:R-:W-:-:S07]  /*8440*/  IMAD.MOV.U32 R15, RZ, RZ, -0x1 ;  /* 0xffffffffff0f7424 */ /* 0x000fce00078e00ff */
[----:B-----5:R-:W-:Y:S05]  /*8450*/  WARPSYNC.COLLECTIVE R15, `(.L_x_201) ;  /* 0x000000000f0c7348 */ /* 0x020fea0003c00000 */
[----:B------:R-:W-:Y:S02]  /*8460*/  ELECT P6, UR62, PT ;  /* 0x00000000003e782f */ /* 0x000fe400038c0000 */
[----:B------:R-:W-:Y:S01]  /*8470*/  MOV R14, UR62 ;  /* 0x0000003e000e7c02 */ /* 0x000fe20008000f00 */
[----:B-----5:R-:W-:Y:S10]  /*8480*/  ENDCOLLECTIVE ;  /* 0x000000000000791b */ /* 0x020ff40003800000 */
.L_x_201:
[----:B------:R-:W-:Y:S05]  /*8490*/  BSYNC B0 ;  /* 0x0000000000007941 */ /* 0x000fea0003800000 */
.L_x_200:
[----:B------:R-:W-:Y:S05]  /*84a0*/  BRA `(.L_x_202) ;  /* 0xffffffe000d87947 */ /* 0x000fea000383ffff */
.L_x_149:
[----:B0-----:R0:W1:Y:S02]  /*84b0*/  SYNCS.PHASECHK.TRANS64.TRYWAIT P0, [R7+URZ], R2 ;  /* 0x00000002070075a7 */ /* 0x001064000800017f */
[----:B-1----:R-:W-:Y:S05]  /*84c0*/  @!P0 NANOSLEEP.SYNCS 0x989680 ;  /* 0x009896800000895d */ /* 0x002fea0003900000 */
[----:B------:R-:W1:Y:S02]  /*84d0*/  @!P0 SYNCS.PHASECHK.TRANS64 P0, [R7+URZ], R2 ;  /* 0x00000002070085a7 */ /* 0x000e64000800007f */
[----:B-1----:R-:W-:Y:S05]  /*84e0*/  @!P0 BRA `(.L_x_149) ;  /* 0xfffffffc00f08947 */ /* 0x002fea000383ffff */
[----:B------:R-:W-:Y:S05]  /*84f0*/  BRA `(.L_x_203) ;  /* 0xffffffe400187947 */ /* 0x000fea000383ffff */
.L_x_150:
[----:B0-----:R0:W1:Y:S02]  /*8500*/  SYNCS.PHASECHK.TRANS64.TRYWAIT P0, [R6+URZ], R3 ;  /* 0x00000003060075a7 */ /* 0x001064000800017f */
[----:B-1----:R-:W-:Y:S05]  /*8510*/  @!P0 NANOSLEEP.SYNCS 0x989680 ;  /* 0x009896800000895d */ /* 0x002fea0003900000 */
[----:B------:R-:W1:Y:S02]  /*8520*/  @!P0 SYNCS.PHASECHK.TRANS64 P0, [R6+URZ], R3 ;  /* 0x00000003060085a7 */ /* 0x000e64000800007f */
[----:B-1----:R-:W-:Y:S05]  /*8530*/  @!P0 BRA `(.L_x_150) ;  /* 0xfffffffc00f08947 */ /* 0x002fea000383ffff */
[----:B------:R-:W-:Y:S05]  /*8540*/  BRA `(.L_x_204) ;  /* 0xffffffe400287947 */ /* 0x000fea000383ffff */
.L_x_151:
[----:B0-----:R0:W1:Y:S02]  /*8550*/  SYNCS.PHASECHK.TRANS64.TRYWAIT P0, [R7+URZ], R4 ;  /* 0x00000004070075a7 */ /* 0x001064000800017f */
[----:B-1----:R-:W-:Y:S05]  /*8560*/  @!P0 NANOSLEEP.SYNCS 0x989680 ;  /* 0x009896800000895d */ /* 0x002fea0003900000 */
[----:B------:R-:W1:Y:S02]  /*8570*/  @!P0 SYNCS.PHASECHK.TRANS64 P0, [R7+URZ], R4 ;  /* 0x00000004070085a7 */ /* 0x000e64000800007f */
[----:B-1----:R-:W-:Y:S05]  /*8580*/  @!P0 BRA `(.L_x_151) ;  /* 0xfffffffc00f08947 */ /* 0x002fea000383ffff */
[----:B------:R-:W-:Y:S05]  /*8590*/  BRA `(.L_x_205) ;  /* 0xffffffe400387947 */ /* 0x000fea000383ffff */
.L_x_152:
[----:B0-----:R0:W1:Y:S02]  /*85a0*/  SYNCS.PHASECHK.TRANS64.TRYWAIT P0, [R6+URZ], R3 ;  /* 0x00000003060075a7 */ /* 0x001064000800017f */
[----:B-1----:R-:W-:Y:S05]  /*85b0*/  @!P0 NANOSLEEP.SYNCS 0x989680 ;  /* 0x009896800000895d */ /* 0x002fea0003900000 */
[----:B------:R-:W1:Y:S02]  /*85c0*/  @!P0 SYNCS.PHASECHK.TRANS64 P0, [R6+URZ], R3 ;  /* 0x00000003060085a7 */ /* 0x000e64000800007f */
[----:B-1----:R-:W-:Y:S05]  /*85d0*/  @!P0 BRA `(.L_x_152) ;  /* 0xfffffffc00f08947 */ /* 0x002fea000383ffff */
[----:B------:R-:W-:Y:S05]  /*85e0*/  BRA `(.L_x_206) ;  /* 0xffffffe400487947 */ /* 0x000fea000383ffff */
.L_x_153:
[----:B0-----:R0:W1:Y:S02]  /*85f0*/  SYNCS.PHASECHK.TRANS64.TRYWAIT P0, [R7+URZ], R4 ;  /* 0x00000004070075a7 */ /* 0x001064000800017f */
[----:B-1----:R-:W-:Y:S05]  /*8600*/  @!P0 NANOSLEEP.SYNCS 0x989680 ;  /* 0x009896800000895d */ /* 0x002fea0003900000 */
[----:B------:R-:W1:Y:S02]  /*8610*/  @!P0 SYNCS.PHASECHK.TRANS64 P0, [R7+URZ], R4 ;  /* 0x00000004070085a7 */ /* 0x000e64000800007f */
[----:B-1----:R-:W-:Y:S05]  /*8620*/  @!P0 BRA `(.L_x_153) ;  /* 0xfffffffc00f08947 */ /* 0x002fea000383ffff */
[----:B------:R-:W-:Y:S05]  /*8630*/  BRA `(.L_x_207) ;  /* 0xffffffe400587947 */ /* 0x000fea000383ffff */
.L_x_154:
[----:B0-----:R0:W1:Y:S02]  /*8640*/  SYNCS.PHASECHK.TRANS64.TRYWAIT P0, [R6+URZ], R3 ;  /* 0x00000003060075a7 */ /* 0x001064000800017f */
[----:B-1----:R-:W-:Y:S05]  /*8650*/  @!P0 NANOSLEEP.SYNCS 0x989680 ;  /* 0x009896800000895d */ /* 0x002fea0003900000 */
[----:B------:R-:W1:Y:S02]  /*8660*/  @!P0 SYNCS.PHASECHK.TRANS64 P0, [R6+URZ], R3 ;  /* 0x00000003060085a7 */ /* 0x000e64000800007f */
[----:B-1----:R-:W-:Y:S05]  /*8670*/  @!P0 BRA `(.L_x_154) ;  /* 0xfffffffc00f08947 */ /* 0x002fea000383ffff */
[----:B------:R-:W-:Y:S05]  /*8680*/  BRA `(.L_x_208) ;  /* 0xffffffe400687947 */ /* 0x000fea000383ffff */
.L_x_155:
[----:B0-----:R0:W1:Y:S02]  /*8690*/  SYNCS.PHASECHK.TRANS64.TRYWAIT P0, [R7+URZ], R4 ;  /* 0x00000004070075a7 */ /* 0x001064000800017f */
[----:B-1----:R-:W-:Y:S05]  /*86a0*/  @!P0 NANOSLEEP.SYNCS 0x989680 ;  /* 0x009896800000895d */ /* 0x002fea0003900000 */
[----:B------:R-:W1:Y:S02]  /*86b0*/  @!P0 SYNCS.PHASECHK.TRANS64 P0, [R7+URZ], R4 ;  /* 0x00000004070085a7 */ /* 0x000e64000800007f */
[----:B-1----:R-:W-:Y:S05]  /*86c0*/  @!P0 BRA `(.L_x_155) ;  /* 0xfffffffc00f08947 */ /* 0x002fea000383ffff */
[----:B------:R-:W-:Y:S05]  /*86d0*/  BRA `(.L_x_209) ;  /* 0xffffffe400787947 */ /* 0x000fea000383ffff */
.L_x_156:
[----:B0-----:R0:W1:Y:S02]  /*86e0*/  SYNCS.PHASECHK.TRANS64.TRYWAIT P0, [R6+URZ], R3 ;  /* 0x00000003060075a7 */ /* 0x001064000800017f */
[----:B-1----:R-:W-:Y:S05]  /*86f0*/  @!P0 NANOSLEEP.SYNCS 0x989680 ;  /* 0x009896800000895d */ /* 0x002fea0003900000 */
[----:B------:R-:W1:Y:S02]  /*8700*/  @!P0 SYNCS.PHASECHK.TRANS64 P0, [R6+URZ], R3 ;  /* 0x00000003060085a7 */ /* 0x000e64000800007f */
[----:B-1----:R-:W-:Y:S05]  /*8710*/  @!P0 BRA `(.L_x_156) ;  /* 0xfffffffc00f08947 */ /* 0x002fea000383ffff */
[----:B------:R-:W-:Y:S05]  /*8720*/  BRA `(.L_x_210) ;  /* 0xffffffe400887947 */ /* 0x000fea000383ffff */
.L_x_157:
[----:B0-----:R0:W1:Y:S02]  /*8730*/  SYNCS.PHASECHK.TRANS64.TRYWAIT P0, [R7+URZ], R4 ;  /* 0x00000004070075a7 */ /* 0x001064000800017f */
[----:B-1----:R-:W-:Y:S05]  /*8740*/  @!P0 NANOSLEEP.SYNCS 0x989680 ;  /* 0x009896800000895d */ /* 0x002fea0003900000 */
[----:B------:R-:W1:Y:S02]  /*8750*/  @!P0 SYNCS.PHASECHK.TRANS64 P0, [R7+URZ], R4 ;  /* 0x00000004070085a7 */ /* 0x000e64000800007f */
[----:B-1----:R-:W-:Y:S05]  /*8760*/  @!P0 BRA `(.L_x_157) ;  /* 0xfffffffc00f08947 */ /* 0x002fea000383ffff */
[----:B------:R-:W-:Y:S05]  /*8770*/  BRA `(.L_x_211) ;  /* 0xffffffe400987947 */ /* 0x000fea000383ffff */
.L_x_158:
[----:B0-----:R0:W1:Y:S02]  /*8780*/  SYNCS.PHASECHK.TRANS64.TRYWAIT P0, [R6+URZ], R3 ;  /* 0x00000003060075a7 */ /* 0x001064000800017f */
[----:B-1----:R-:W-:Y:S05]  /*8790*/  @!P0 NANOSLEEP.SYNCS 0x989680 ;  /* 0x009896800000895d */ /* 0x002fea0003900000 */
[----:B------:R-:W1:Y:S02]  /*87a0*/  @!P0 SYNCS.PHASECHK.TRANS64 P0, [R6+URZ], R3 ;  /* 0x00000003060085a7 */ /* 0x000e64000800007f */
[----:B-1----:R-:W-:Y:S05]  /*87b0*/  @!P0 BRA `(.L_x_158) ;  /* 0xfffffffc00f08947 */ /* 0x002fea000383ffff */
[----:B------:R-:W-:Y:S05]  /*87c0*/  BRA `(.L_x_212) ;  /* 0xffffffe400a87947 */ /* 0x000fea000383ffff */
.L_x_159:
[----:B0-----:R0:W1:Y:S02]  /*87d0*/  SYNCS.PHASECHK.TRANS64.TRYWAIT P0, [R7+URZ], R4 ;  /* 0x00000004070075a7 */ /* 0x001064000800017f */
[----:B-1----:R-:W-:Y:S05]  /*87e0*/  @!P0 NANOSLEEP.SYNCS 0x989680 ;  /* 0x009896800000895d */ /* 0x002fea0003900000 */
[----:B------:R-:W1:Y:S02]  /*87f0*/  @!P0 SYNCS.PHASECHK.TRANS64 P0, [R7+URZ], R4 ;  /* 0x00000004070085a7 */ /* 0x000e64000800007f */
[----:B-1----:R-:W-:Y:S05]  /*8800*/  @!P0 BRA `(.L_x_159) ;  /* 0xfffffffc00f08947 */ /* 0x002fea000383ffff */
[----:B------:R-:W-:Y:S05]  /*8810*/  BRA `(.L_x_213) ;  /* 0xffffffe400b87947 */ /* 0x000fea000383ffff */
.L_x_160:
[----:B0-----:R0:W1:Y:S02]  /*8820*/  SYNCS.PHASECHK.TRANS64.TRYWAIT P0, [R6+URZ], R3 ;  /* 0x00000003060075a7 */ /* 0x001064000800017f */
[----:B-1----:R-:W-:Y:S05]  /*8830*/  @!P0 NANOSLEEP.SYNCS 0x989680 ;  /* 0x009896800000895d */ /* 0x002fea0003900000 */
[----:B------:R-:W1:Y:S02]  /*8840*/  @!P0 SYNCS.PHASECHK.TRANS64 P0, [R6+URZ], R3 ;  /* 0x00000003060085a7 */ /* 0x000e64000800007f */
[----:B-1----:R-:W-:Y:S05]  /*8850*/  @!P0 BRA `(.L_x_160) ;  /* 0xfffffffc00f08947 */ /* 0x002fea000383ffff */
[----:B------:R-:W-:Y:S05]  /*8860*/  BRA `(.L_x_214) ;  /* 0xffffffe400c87947 */ /* 0x000fea000383ffff */
.L_x_161:
[----:B0-----:R0:W1:Y:S02]  /*8870*/  SYNCS.PHASECHK.TRANS64.TRYWAIT P0, [R7+URZ], R4 ;  /* 0x00000004070075a7 */ /* 0x001064000800017f */
[----:B-1----:R-:W-:Y:S05]  /*8880*/  @!P0 NANOSLEEP.SYNCS 0x989680 ;  /* 0x009896800000895d */ /* 0x002fea0003900000 */
[----:B------:R-:W1:Y:S02]  /*8890*/  @!P0 SYNCS.PHASECHK.TRANS64 P0, [R7+URZ], R4 ;  /* 0x00000004070085a7 */ /* 0x000e64000800007f */
[----:B-1----:R-:W-:Y:S05]  /*88a0*/  @!P0 BRA `(.L_x_161) ;  /* 0xfffffffc00f08947 */ /* 0x002fea000383ffff */
[----:B------:R-:W-:Y:S05]  /*88b0*/  BRA `(.L_x_215) ;  /* 0xffffffe400d87947 */ /* 0x000fea000383ffff */
.L_x_162:
[----:B0-----:R0:W1:Y:S02]  /*88c0*/  SYNCS.PHASECHK.TRANS64.TRYWAIT P0, [R6+URZ], R3 ;  /* 0x00000003060075a7 */ /* 0x001064000800017f */
[----:B-1----:R-:W-:Y:S05]  /*88d0*/  @!P0 NANOSLEEP.SYNCS 0x989680 ;  /* 0x009896800000895d */ /* 0x002fea0003900000 */
[----:B------:R-:W1:Y:S02]  /*88e0*/  @!P0 SYNCS.PHASECHK.TRANS64 P0, [R6+URZ], R3 ;  /* 0x00000003060085a7 */ /* 0x000e64000800007f */
[----:B-1----:R-:W-:Y:S05]  /*88f0*/  @!P0 BRA `(.L_x_162) ;  /* 0xfffffffc00f08947 */ /* 0x002fea000383ffff */
[----:B------:R-:W-:Y:S05]  /*8900*/  BRA `(.L_x_216) ;  /* 0xffffffe400e87947 */ /* 0x000fea000383ffff */
.L_x_163:
[----:B0-----:R0:W1:Y:S02]  /*8910*/  SYNCS.PHASECHK.TRANS64.TRYWAIT P0, [R7+URZ], R4 ;  /* 0x00000004070075a7 */ /* 0x001064000800017f */
[----:B-1----:R-:W-:Y:S05]  /*8920*/  @!P0 NANOSLEEP.SYNCS 0x989680 ;  /* 0x009896800000895d */ /* 0x002fea0003900000 */
[----:B------:R-:W1:Y:S02]  /*8930*/  @!P0 SYNCS.PHASECHK.TRANS64 P0, [R7+URZ], R4 ;  /* 0x00000004070085a7 */ /* 0x000e64000800007f */
[----:B-1----:R-:W-:Y:S05]  /*8940*/  @!P0 BRA `(.L_x_163) ;  /* 0xfffffffc00f08947 */ /* 0x002fea000383ffff */
[----:B------:R-:W-:Y:S05]  /*8950*/  BRA `(.L_x_217) ;  /* 0xffffffe400f87947 */ /* 0x000fea000383ffff */
.L_x_164:
[----:B0-----:R0:W1:Y:S02]  /*8960*/  SYNCS.PHASECHK.TRANS64.TRYWAIT P0, [R6+URZ], R3 ;  /* 0x00000003060075a7 */ /* 0x001064000800017f */
[----:B-1----:R-:W-:Y:S05]  /*8970*/  @!P0 NANOSLEEP.SYNCS 0x989680 ;  /* 0x009896800000895d */ /* 0x002fea0003900000 */
[----:B------:R-:W1:Y:S02]  /*8980*/  @!P0 SYNCS.PHASECHK.TRANS64 P0, [R6+URZ], R3 ;  /* 0x00000003060085a7 */ /* 0x000e64000800007f */
[----:B-1----:R-:W-:Y:S05]  /*8990*/  @!P0 BRA `(.L_x_164) ;  /* 0xfffffffc00f08947 */ /* 0x002fea000383ffff */
[----:B------:R-:W-:Y:S05]  /*89a0*/  BRA `(.L_x_218) ;  /* 0xffffffe800087947 */ /* 0x000fea000383ffff */
.L_x_165:
[----:B0-----:R0:W1:Y:S02]  /*89b0*/  SYNCS.PHASECHK.TRANS64.TRYWAIT P0, [R7+URZ], R4 ;  /* 0x00000004070075a7 */ /* 0x001064000800017f */
[----:B-1----:R-:W-:Y:S05]  /*89c0*/  @!P0 NANOSLEEP.SYNCS 0x989680 ;  /* 0x009896800000895d */ /* 0x002fea0003900000 */
[----:B------:R-:W1:Y:S02]  /*89d0*/  @!P0 SYNCS.PHASECHK.TRANS64 P0, [R7+URZ], R4 ;  /* 0x00000004070085a7 */ /* 0x000e64000800007f */
[----:B-1----:R-:W-:Y:S05]  /*89e0*/  @!P0 BRA `(.L_x_165) ;  /* 0xfffffffc00f08947 */ /* 0x002fea000383ffff */
[----:B------:R-:W-:Y:S05]  /*89f0*/  BRA `(.L_x_219) ;  /* 0xffffffe800187947 */ /* 0x000fea000383ffff */
.L_x_166:
[----:B0-----:R0:W1:Y:S02]  /*8a00*/  SYNCS.PHASECHK.TRANS64.TRYWAIT P0, [R6+URZ], R3 ;  /* 0x00000003060075a7 */ /* 0x001064000800017f */
[----:B-1----:R-:W-:Y:S05]  /*8a10*/  @!P0 NANOSLEEP.SYNCS 0x989680 ;  /* 0x009896800000895d */ /* 0x002fea0003900000 */
[----:B------:R-:W1:Y:S02]  /*8a20*/  @!P0 SYNCS.PHASECHK.TRANS64 P0, [R6+URZ], R3 ;  /* 0x00000003060085a7 */ /* 0x000e64000800007f */
[----:B-1----:R-:W-:Y:S05]  /*8a30*/  @!P0 BRA `(.L_x_166) ;  /* 0xfffffffc00f08947 */ /* 0x002fea000383ffff */
[----:B------:R-:W-:Y:S05]  /*8a40*/  BRA `(.L_x_220) ;  /* 0xffffffe800287947 */ /* 0x000fea000383ffff */
.L_x_167:
[----:B0-----:R0:W1:Y:S02]  /*8a50*/  SYNCS.PHASECHK.TRANS64.TRYWAIT P0, [R7+URZ], R4 ;  /* 0x00000004070075a7 */ /* 0x001064000800017f */
[----:B-1----:R-:W-:Y:S05]  /*8a60*/  @!P0 NANOSLEEP.SYNCS 0x989680 ;  /* 0x009896800000895d */ /* 0x002fea0003900000 */
[----:B------:R-:W1:Y:S02]  /*8a70*/  @!P0 SYNCS.PHASECHK.TRANS64 P0, [R7+URZ], R4 ;  /* 0x00000004070085a7 */ /* 0x000e64000800007f */
[----:B-1----:R-:W-:Y:S05]  /*8a80*/  @!P0 BRA `(.L_x_167) ;  /* 0xfffffffc00f08947 */ /* 0x002fea000383ffff */
[----:B------:R-:W-:Y:S05]  /*8a90*/  BRA `(.L_x_221) ;  /* 0xffffffe800387947 */ /* 0x000fea000383ffff */
.L_x_168:
[----:B0-----:R0:W1:Y:S02]  /*8aa0*/  SYNCS.PHASECHK.TRANS64.TRYWAIT P0, [R6+URZ], R3 ;  /* 0x00000003060075a7 */ /* 0x001064000800017f */
[----:B-1----:R-:W-:Y:S05]  /*8ab0*/  @!P0 NANOSLEEP.SYNCS 0x989680 ;  /* 0x009896800000895d */ /* 0x002fea0003900000 */
[----:B------:R-:W1:Y:S02]  /*8ac0*/  @!P0 SYNCS.PHASECHK.TRANS64 P0, [R6+URZ], R3 ;  /* 0x00000003060085a7 */ /* 0x000e64000800007f */
[----:B-1----:R-:W-:Y:S05]  /*8ad0*/  @!P0 BRA `(.L_x_168) ;  /* 0xfffffffc00f08947 */ /* 0x002fea000383ffff */
[----:B------:R-:W-:Y:S05]  /*8ae0*/  BRA `(.L_x_222) ;  /* 0xffffffe800487947 */ /* 0x000fea000383ffff */
.L_x_169:
[----:B0-----:R0:W1:Y:S02]  /*8af0*/  SYNCS.PHASECHK.TRANS64.TRYWAIT P0, [R7+URZ], R4 ;  /* 0x00000004070075a7 */ /* 0x001064000800017f */
[----:B-1----:R-:W-:Y:S05]  /*8b00*/  @!P0 NANOSLEEP.SYNCS 0x989680 ;  /* 0x009896800000895d */ /* 0x002fea0003900000 */
[----:B------:R-:W1:Y:S02]  /*8b10*/  @!P0 SYNCS.PHASECHK.TRANS64 P0, [R7+URZ], R4 ;  /* 0x00000004070085a7 */ /* 0x000e64000800007f */
[----:B-1----:R-:W-:Y:S05]  /*8b20*/  @!P0 BRA `(.L_x_169) ;  /* 0xfffffffc00f08947 */ /* 0x002fea000383ffff */
[----:B------:R-:W-:Y:S05]  /*8b30*/  BRA `(.L_x_223) ;  /* 0xffffffe800587947 */ /* 0x000fea000383ffff */
.L_x_170:
[----:B0-----:R0:W1:Y:S02]  /*8b40*/  SYNCS.PHASECHK.TRANS64.TRYWAIT P0, [R6+URZ], R3 ;  /* 0x00000003060075a7 */ /* 0x001064000800017f */
[----:B-1----:R-:W-:Y:S05]  /*8b50*/  @!P0 NANOSLEEP.SYNCS 0x989680 ;  /* 0x009896800000895d */ /* 0x002fea0003900000 */
[----:B------:R-:W1:Y:S02]  /*8b60*/  @!P0 SYNCS.PHASECHK.TRANS64 P0, [R6+URZ], R3 ;  /* 0x00000003060085a7 */ /* 0x000e64000800007f */
[----:B-1----:R-:W-:Y:S05]  /*8b70*/  @!P0 BRA `(.L_x_170) ;  /* 0xfffffffc00f08947 */ /* 0x002fea000383ffff */
[----:B------:R-:W-:Y:S05]  /*8b80*/  BRA `(.L_x_224) ;  /* 0xffffffe800687947 */ /* 0x000fea000383ffff */
.L_x_171:
[----:B0-----:R0:W1:Y:S02]  /*8b90*/  SYNCS.PHASECHK.TRANS64.TRYWAIT P0, [R7+URZ], R4 ;  /* 0x00000004070075a7 */ /* 0x001064000800017f */
[----:B-1----:R-:W-:Y:S05]  /*8ba0*/  @!P0 NANOSLEEP.SYNCS 0x989680 ;  /* 0x009896800000895d */ /* 0x002fea0003900000 */
[----:B------:R-:W1:Y:S02]  /*8bb0*/  @!P0 SYNCS.PHASECHK.TRANS64 P0, [R7+URZ], R4 ;  /* 0x00000004070085a7 */ /* 0x000e64000800007f */
[----:B-1----:R-:W-:Y:S05]  /*8bc0*/  @!P0 BRA `(.L_x_171) ;  /* 0xfffffffc00f08947 */ /* 0x002fea000383ffff */
[----:B------:R-:W-:Y:S05]  /*8bd0*/  BRA `(.L_x_225) ;  /* 0xffffffe800787947 */ /* 0x000fea000383ffff */
.L_x_172:
[----:B0-----:R0:W1:Y:S02]  /*8be0*/  SYNCS.PHASECHK.TRANS64.TRYWAIT P0, [R6+URZ], R3 ;  /* 0x00000003060075a7 */ /* 0x001064000800017f */
[----:B-1----:R-:W-:Y:S05]  /*8bf0*/  @!P0 NANOSLEEP.SYNCS 0x989680 ;  /* 0x009896800000895d */ /* 0x002fea0003900000 */
[----:B------:R-:W1:Y:S02]  /*8c00*/  @!P0 SYNCS.PHASECHK.TRANS64 P0, [R6+URZ], R3 ;  /* 0x00000003060085a7 */ /* 0x000e64000800007f */
[----:B-1----:R-:W-:Y:S05]  /*8c10*/  @!P0 BRA `(.L_x_172) ;  /* 0xfffffffc00f08947 */ /* 0x002fea000383ffff */
[----:B------:R-:W-:Y:S05]  /*8c20*/  BRA `(.L_x_226) ;  /* 0xffffffe800887947 */ /* 0x000fea000383ffff */
.L_x_173:
[----:B0-----:R0:W1:Y:S02]  /*8c30*/  SYNCS.PHASECHK.TRANS64.TRYWAIT P0, [R7+URZ], R4 ;  /* 0x00000004070075a7 */ /* 0x001064000800017f */
[----:B-1----:R-:W-:Y:S05]  /*8c40*/  @!P0 NANOSLEEP.SYNCS 0x989680 ;  /* 0x009896800000895d */ /* 0x002fea0003900000 */
[----:B------:R-:W1:Y:S02]  /*8c50*/  @!P0 SYNCS.PHASECHK.TRANS64 P0, [R7+URZ], R4 ;  /* 0x00000004070085a7 */ /* 0x000e64000800007f */
[----:B-1----:R-:W-:Y:S05]  /*8c60*/  @!P0 BRA `(.L_x_173) ;  /* 0xfffffffc00f08947 */ /* 0x002fea000383ffff */
[----:B------:R-:W-:Y:S05]  /*8c70*/  BRA `(.L_x_227) ;  /* 0xffffffe800987947 */ /* 0x000fea000383ffff */
.L_x_174:
[----:B0-----:R0:W1:Y:S02]  /*8c80*/  SYNCS.PHASECHK.TRANS64.TRYWAIT P0, [R6+URZ], R3 ;  /* 0x00000003060075a7 */ /* 0x001064000800017f */
[----:B-1----:R-:W-:Y:S05]  /*8c90*/  @!P0 NANOSLEEP.SYNCS 0x989680 ;  /* 0x009896800000895d */ /* 0x002fea0003900000 */
[----:B------:R-:W1:Y:S02]  /*8ca0*/  @!P0 SYNCS.PHASECHK.TRANS64 P0, [R6+URZ], R3 ;  /* 0x00000003060085a7 */ /* 0x000e64000800007f */
[----:B-1----:R-:W-:Y:S05]  /*8cb0*/  @!P0 BRA `(.L_x_174) ;  /* 0xfffffffc00f08947 */ /* 0x002fea000383ffff */
[----:B------:R-:W-:Y:S05]  /*8cc0*/  BRA `(.L_x_228) ;  /* 0xffffffe800a87947 */ /* 0x000fea000383ffff */
.L_x_175:
[----:B0-----:R0:W1:Y:S02]  /*8cd0*/  SYNCS.PHASECHK.TRANS64.TRYWAIT P0, [R7+URZ], R4 ;  /* 0x00000004070075a7 */ /* 0x001064000800017f */
[----:B-1----:R-:W-:Y:S05]  /*8ce0*/  @!P0 NANOSLEEP.SYNCS 0x989680 ;  /* 0x009896800000895d */ /* 0x002fea0003900000 */
[----:B------:R-:W1:Y:S02]  /*8cf0*/  @!P0 SYNCS.PHASECHK.TRANS64 P0, [R7+URZ], R4 ;  /* 0x00000004070085a7 */ /* 0x000e64000800007f */
[----:B-1----:R-:W-:Y:S05]  /*8d00*/  @!P0 BRA `(.L_x_175) ;  /* 0xfffffffc00f08947 */ /* 0x002fea000383ffff */
[----:B------:R-:W-:Y:S05]  /*8d10*/  BRA `(.L_x_229) ;  /* 0xffffffe800b87947 */ /* 0x000fea000383ffff */
.L_x_176:
[----:B0-----:R0:W1:Y:S02]  /*8d20*/  SYNCS.PHASECHK.TRANS64.TRYWAIT P0, [R6+URZ], R3 ;  /* 0x00000003060075a7 */ /* 0x001064000800017f */
[----:B-1----:R-:W-:Y:S05]  /*8d30*/  @!P0 NANOSLEEP.SYNCS 0x989680 ;  /* 0x009896800000895d */ /* 0x002fea0003900000 */
[----:B------:R-:W1:Y:S02]  /*8d40*/  @!P0 SYNCS.PHASECHK.TRANS64 P0, [R6+URZ], R3 ;  /* 0x00000003060085a7 */ /* 0x000e64000800007f */
[----:B-1----:R-:W-:Y:S05]  /*8d50*/  @!P0 BRA `(.L_x_176) ;  /* 0xfffffffc00f08947 */ /* 0x002fea000383ffff */
[----:B------:R-:W-:Y:S05]  /*8d60*/  BRA `(.L_x_230) ;  /* 0xffffffe800c87947 */ /* 0x000fea000383ffff */
.L_x_177:
[----:B0-----:R0:W1:Y:S02]  /*8d70*/  SYNCS.PHASECHK.TRANS64.TRYWAIT P0, [R7+URZ], R4 ;  /* 0x00000004070075a7 */ /* 0x001064000800017f */
[----:B-1----:R-:W-:Y:S05]  /*8d80*/  @!P0 NANOSLEEP.SYNCS 0x989680 ;  /* 0x009896800000895d */ /* 0x002fea0003900000 */
[----:B------:R-:W1:Y:S02]  /*8d90*/  @!P0 SYNCS.PHASECHK.TRANS64 P0, [R7+URZ], R4 ;  /* 0x00000004070085a7 */ /* 0x000e64000800007f */
[----:B-1----:R-:W-:Y:S05]  /*8da0*/  @!P0 BRA `(.L_x_177) ;  /* 0xfffffffc00f08947 */ /* 0x002fea000383ffff */
[----:B------:R-:W-:Y:S05]  /*8db0*/  BRA `(.L_x_231) ;  /* 0xffffffe800d87947 */ /* 0x000fea000383ffff */
.L_x_178:
[----:B0-----:R0:W1:Y:S02]  /*8dc0*/  SYNCS.PHASECHK.TRANS64.TRYWAIT P0, [R6+URZ], R3 ;  /* 0x00000003060075a7 */ /* 0x001064000800017f */
[----:B-1----:R-:W-:Y:S05]  /*8dd0*/  @!P0 NANOSLEEP.SYNCS 0x989680 ;  /* 0x009896800000895d */ /* 0x002fea0003900000 */
[----:B------:R-:W1:Y:S02]  /*8de0*/  @!P0 SYNCS.PHASECHK.TRANS64 P0, [R6+URZ], R3 ;  /* 0x00000003060085a7 */ /* 0x000e64000800007f */
[----:B-1----:R-:W-:Y:S05]  /*8df0*/  @!P0 BRA `(.L_x_178) ;  /* 0xfffffffc00f08947 */ /* 0x002fea000383ffff */
[----:B------:R-:W-:Y:S05]  /*8e00*/  BRA `(.L_x_232) ;  /* 0xffffffe800e87947 */ /* 0x000fea000383ffff */
.L_x_179:
[----:B0-----:R0:W1:Y:S02]  /*8e10*/  SYNCS.PHASECHK.TRANS64.TRYWAIT P0, [R7+URZ], R4 ;  /* 0x00000004070075a7 */ /* 0x001064000800017f */
[----:B-1----:R-:W-:Y:S05]  /*8e20*/  @!P0 NANOSLEEP.SYNCS 0x989680 ;  /* 0x009896800000895d */ /* 0x002fea0003900000 */
[----:B------:R-:W1:Y:S02]  /*8e30*/  @!P0 SYNCS.PHASECHK.TRANS64 P0, [R7+URZ], R4 ;  /* 0x00000004070085a7 */ /* 0x000e64000800007f */
[----:B-1----:R-:W-:Y:S05]  /*8e40*/  @!P0 BRA `(.L_x_179) ;  /* 0xfffffffc00f08947 */ /* 0x002fea000383ffff */
[----:B------:R-:W-:Y:S05]  /*8e50*/  BRA `(.L_x_233) ;  /* 0xffffffe800f87947 */ /* 0x000fea000383ffff */
.L_x_180:
[----:B0-----:R0:W1:Y:S02]  /*8e60*/  SYNCS.PHASECHK.TRANS64.TRYWAIT P0, [R6+URZ], R3 ;  /* 0x00000003060075a7 */ /* 0x001064000800017f */
[----:B-1----:R-:W-:Y:S05]  /*8e70*/  @!P0 NANOSLEEP.SYNCS 0x989680 ;  /* 0x009896800000895d */ /* 0x002fea0003900000 */
[----:B------:R-:W1:Y:S02]  /*8e80*/  @!P0 SYNCS.PHASECHK.TRANS64 P0, [R6+URZ], R3 ;  /* 0x00000003060085a7 */ /* 0x000e64000800007f */
[----:B-1----:R-:W-:Y:S05]  /*8e90*/  @!P0 BRA `(.L_x_180) ;  /* 0xfffffffc00f08947 */ /* 0x002fea000383ffff */
[----:B------:R-:W-:Y:S05]  /*8ea0*/  BRA `(.L_x_234) ;  /* 0xffffffec00087947 */ /* 0x000fea000383ffff */
.L_x_181:
[----:B0-----:R0:W1:Y:S02]  /*8eb0*/  SYNCS.PHASECHK.TRANS64.TRYWAIT P0, [R7+URZ], R4 ;  /* 0x00000004070075a7 */ /* 0x001064000800017f */
[----:B-1----:R-:W-:Y:S05]  /*8ec0*/  @!P0 NANOSLEEP.SYNCS 0x989680 ;  /* 0x009896800000895d */ /* 0x002fea0003900000 */
[----:B------:R-:W1:Y:S02]  /*8ed0*/  @!P0 SYNCS.PHASECHK.TRANS64 P0, [R7+URZ], R4 ;  /* 0x00000004070085a7 */ /* 0x000e64000800007f */
[----:B-1----:R-:W-:Y:S05]  /*8ee0*/  @!P0 BRA `(.L_x_181) ;  /* 0xfffffffc00f08947 */ /* 0x002fea000383ffff */
[----:B------:R-:W-:Y:S05]  /*8ef0*/  BRA `(.L_x_235) ;  /* 0xffffffec00187947 */ /* 0x000fea000383ffff */
.L_x_182:
[----:B0-----:R0:W1:Y:S02]  /*8f00*/  SYNCS.PHASECHK.TRANS64.TRYWAIT P0, [R6+URZ], R3 ;  /* 0x00000003060075a7 */ /* 0x001064000800017f */
[----:B-1----:R-:W-:Y:S05]  /*8f10*/  @!P0 NANOSLEEP.SYNCS 0x989680 ;  /* 0x009896800000895d */ /* 0x002fea0003900000 */
[----:B------:R-:W1:Y:S02]  /*8f20*/  @!P0 SYNCS.PHASECHK.TRANS64 P0, [R6+URZ], R3 ;  /* 0x00000003060085a7 */ /* 0x000e64000800007f */
[----:B-1----:R-:W-:Y:S05]  /*8f30*/  @!P0 BRA `(.L_x_182) ;  /* 0xfffffffc00f08947 */ /* 0x002fea000383ffff */
[----:B------:R-:W-:Y:S05]  /*8f40*/  BRA `(.L_x_236) ;  /* 0xffffffec00287947 */ /* 0x000fea000383ffff */
.L_x_183:
[----:B0-----:R0:W1:Y:S02]  /*8f50*/  SYNCS.PHASECHK.TRANS64.TRYWAIT P0, [R7+URZ], R4 ;  /* 0x00000004070075a7 */ /* 0x001064000800017f */
[----:B-1----:R-:W-:Y:S05]  /*8f60*/  @!P0 NANOSLEEP.SYNCS 0x989680 ;  /* 0x009896800000895d */ /* 0x002fea0003900000 */
[----:B------:R-:W1:Y:S02]  /*8f70*/  @!P0 SYNCS.PHASECHK.TRANS64 P0, [R7+URZ], R4 ;  /* 0x00000004070085a7 */ /* 0x000e64000800007f */
[----:B-1----:R-:W-:Y:S05]  /*8f80*/  @!P0 BRA `(.L_x_183) ;  /* 0xfffffffc00f08947 */ /* 0x002fea000383ffff */
[----:B------:R-:W-:Y:S05]  /*8f90*/  BRA `(.L_x_237) ;  /* 0xffffffec00387947 */ /* 0x000fea000383ffff */
.L_x_184:
[----:B0-----:R0:W1:Y:S02]  /*8fa0*/  SYNCS.PHASECHK.TRANS64.TRYWAIT P0, [R6+URZ], R3 ;  /* 0x00000003060075a7 */ /* 0x001064000800017f */
[----:B-1----:R-:W-:Y:S05]  /*8fb0*/  @!P0 NANOSLEEP.SYNCS 0x989680 ;  /* 0x009896800000895d */ /* 0x002fea0003900000 */
[----:B------:R-:W1:Y:S02]  /*8fc0*/  @!P0 SYNCS.PHASECHK.TRANS64 P0, [R6+URZ], R3 ;  /* 0x00000003060085a7 */ /* 0x000e64000800007f */
[----:B-1----:R-:W-:Y:S05]  /*8fd0*/  @!P0 BRA `(.L_x_184) ;  /* 0xfffffffc00f08947 */ /* 0x002fea000383ffff */
[----:B------:R-:W-:Y:S05]  /*8fe0*/  BRA `(.L_x_238) ;  /* 0xffffffec00487947 */ /* 0x000fea000383ffff */
.L_x_185:
[----:B0-----:R0:W1:Y:S02]  /*8ff0*/  SYNCS.PHASECHK.TRANS64.TRYWAIT P0, [R7+URZ], R4 ;  /* 0x00000004070075a7 */ /* 0x001064000800017f */
[----:B-1----:R-:W-:Y:S05]  /*9000*/  @!P0 NANOSLEEP.SYNCS 0x989680 ;  /* 0x009896800000895d */ /* 0x002fea0003900000 */
[----:B------:R-:W1:Y:S02]  /*9010*/  @!P0 SYNCS.PHASECHK.TRANS64 P0, [R7+URZ], R4 ;  /* 0x00000004070085a7 */ /* 0x000e64000800007f */
[----:B-1----:R-:W-:Y:S05]  /*9020*/  @!P0 BRA `(.L_x_185) ;  /* 0xfffffffc00f08947 */ /* 0x002fea000383ffff */
[----:B------:R-:W-:Y:S05]  /*9030*/  BRA `(.L_x_239) ;  /* 0xffffffec00587947 */ /* 0x000fea000383ffff */
.L_x_186:
[----:B0-----:R0:W1:Y:S02]  /*9040*/  SYNCS.PHASECHK.TRANS64.TRYWAIT P0, [R6+URZ], R3 ;  /* 0x00000003060075a7 */ /* 0x001064000800017f */
[----:B-1----:R-:W-:Y:S05]  /*9050*/  @!P0 NANOSLEEP.SYNCS 0x989680 ;  /* 0x009896800000895d */ /* 0x002fea0003900000 */
[----:B------:R-:W1:Y:S02]  /*9060*/  @!P0 SYNCS.PHASECHK.TRANS64 P0, [R6+URZ], R3 ;  /* 0x00000003060085a7 */ /* 0x000e64000800007f */
[----:B-1----:R-:W-:Y:S05]  /*9070*/  @!P0 BRA `(.L_x_186) ;  /* 0xfffffffc00f08947 */ /* 0x002fea000383ffff */
[----:B------:R-:W-:Y:S05]  /*9080*/  BRA `(.L_x_240) ;  /* 0xffffffec00687947 */ /* 0x000fea000383ffff */
.L_x_187:
[----:B0-----:R0:W1:Y:S02]  /*9090*/  SYNCS.PHASECHK.TRANS64.TRYWAIT P0, [R7+URZ], R4 ;  /* 0x00000004070075a7 */ /* 0x001064000800017f */
[----:B-1----:R-:W-:Y:S05]  /*90a0*/  @!P0 NANOSLEEP.SYNCS 0x989680 ;  /* 0x009896800000895d */ /* 0x002fea0003900000 */
[----:B------:R-:W1:Y:S02]  /*90b0*/  @!P0 SYNCS.PHASECHK.TRANS64 P0, [R7+URZ], R4 ;  /* 0x00000004070085a7 */ /* 0x000e64000800007f */
[----:B-1----:R-:W-:Y:S05]  /*90c0*/  @!P0 BRA `(.L_x_187) ;  /* 0xfffffffc00f08947 */ /* 0x002fea000383ffff */
[----:B------:R-:W-:Y:S05]  /*90d0*/  BRA `(.L_x_241) ;  /* 0xffffffec00787947 */ /* 0x000fea000383ffff */
.L_x_188:
[----:B0-----:R0:W1:Y:S02]  /*90e0*/  SYNCS.PHASECHK.TRANS64.TRYWAIT P0, [R6+URZ], R3 ;  /* 0x00000003060075a7 */ /* 0x001064000800017f */
[----:B-1----:R-:W-:Y:S05]  /*90f0*/  @!P0 NANOSLEEP.SYNCS 0x989680 ;  /* 0x009896800000895d */ /* 0x002fea0003900000 */
[----:B------:R-:W1:Y:S02]  /*9100*/  @!P0 SYNCS.PHASECHK.TRANS64 P0, [R6+URZ], R3 ;  /* 0x00000003060085a7 */ /* 0x000e64000800007f */
[----:B-1----:R-:W-:Y:S05]  /*9110*/  @!P0 BRA `(.L_x_188) ;  /* 0xfffffffc00f08947 */ /* 0x002fea000383ffff */
[----:B------:R-:W-:Y:S05]  /*9120*/  BRA `(.L_x_242) ;  /* 0xffffffec00887947 */ /* 0x000fea000383ffff */
.L_x_189:
[----:B0-----:R0:W1:Y:S02]  /*9130*/  SYNCS.PHASECHK.TRANS64.TRYWAIT P0, [R7+URZ], R4 ;  /* 0x00000004070075a7 */ /* 0x001064000800017f */
[----:B-1----:R-:W-:Y:S05]  /*9140*/  @!P0 NANOSLEEP.SYNCS 0x989680 ;  /* 0x009896800000895d */ /* 0x002fea0003900000 */
[----:B------:R-:W1:Y:S02]  /*9150*/  @!P0 SYNCS.PHASECHK.TRANS64 P0, [R7+URZ], R4 ;  /* 0x00000004070085a7 */ /* 0x000e64000800007f */
[----:B-1----:R-:W-:Y:S05]  /*9160*/  @!P0 BRA `(.L_x_189) ;  /* 0xfffffffc00f08947 */ /* 0x002fea000383ffff */
[----:B------:R-:W-:Y:S05]  /*9170*/  BRA `(.L_x_243) ;  /* 0xffffffec00987947 */ /* 0x000fea000383ffff */
.L_x_190:
[----:B0-----:R0:W1:Y:S02]  /*9180*/  SYNCS.PHASECHK.TRANS64.TRYWAIT P0, [R6+URZ], R3 ;  /* 0x00000003060075a7 */ /* 0x001064000800017f */
[----:B-1----:R-:W-:Y:S05]  /*9190*/  @!P0 NANOSLEEP.SYNCS 0x989680 ;  /* 0x009896800000895d */ /* 0x002fea0003900000 */
[----:B------:R-:W1:Y:S02]  /*91a0*/  @!P0 SYNCS.PHASECHK.TRANS64 P0, [R6+URZ], R3 ;  /* 0x00000003060085a7 */ /* 0x000e64000800007f */
[----:B-1----:R-:W-:Y:S05]  /*91b0*/  @!P0 BRA `(.L_x_190) ;  /* 0xfffffffc00f08947 */ /* 0x002fea000383ffff */
[----:B------:R-:W-:Y:S05]  /*91c0*/  BRA `(.L_x_244) ;  /* 0xffffffec00a87947 */ /* 0x000fea000383ffff */
.L_x_191:
[----:B0-----:R0:W1:Y:S02]  /*91d0*/  SYNCS.PHASECHK.TRANS64.TRYWAIT P0, [R7+URZ], R4 ;  /* 0x00000004070075a7 */ /* 0x001064000800017f */
[----:B-1----:R-:W-:Y:S05]  /*91e0*/  @!P0 NANOSLEEP.SYNCS 0x989680 ;  /* 0x009896800000895d */ /* 0x002fea0003900000 */
[----:B------:R-:W1:Y:S02]  /*91f0*/  @!P0 SYNCS.PHASECHK.TRANS64 P0, [R7+URZ], R4 ;  /* 0x00000004070085a7 */ /* 0x000e64000800007f */
[----:B-1----:R-:W-:Y:S05]  /*9200*/  @!P0 BRA `(.L_x_191) ;  /* 0xfffffffc00f08947 */ /* 0x002fea000383ffff */
[----:B------:R-:W-:Y:S05]  /*9210*/  BRA `(.L_x_245) ;  /* 0xffffffec00b87947 */ /* 0x000fea000383ffff */
.L_x_192:
[----:B-1----:R1:W2:Y:S02]  /*9220*/  SYNCS.PHASECHK.TRANS64.TRYWAIT P0, [R6+URZ], R3 ;  /* 0x00000003060075a7 */ /* 0x0022a4000800017f */
[----:B--2---:R-:W-:Y:S05]  /*9230*/  @!P0 NANOSLEEP.SYNCS 0x989680 ;  /* 0x009896800000895d */ /* 0x004fea0003900000 */
[----:B------:R-:W2:Y:S02]  /*9240*/  @!P0 SYNCS.PHASECHK.TRANS64 P0, [R6+URZ], R3 ;  /* 0x00000003060085a7 */ /* 0x000ea4000800007f */
[----:B--2---:R-:W-:Y:S05]  /*9250*/  @!P0 BRA `(.L_x_192) ;  /* 0xfffffffc00f08947 */ /* 0x004fea000383ffff */
[----:B------:R-:W-:Y:S05]  /*9260*/  BRA `(.L_x_246) ;  /* 0xffffffec00c07947 */ /* 0x000fea000383ffff */
.L_x_247:
[----:B------:R-:W-:-:S00]  /*9270*/  BRA `(.L_x_247) ;  /* 0xfffffffc00fc7947 */ /* 0x000fc0000383ffff */
[----:B------:R-:W-:-:S00]  /*9280*/  NOP ;  /* 0x0000000000007918 */ /* 0x000fc00000000000 */
[----:B------:R-:W-:-:S00]  /*9290*/  NOP ;  /* 0x0000000000007918 */ /* 0x000fc00000000000 */
[----:B------:R-:W-:-:S00]  /*92a0*/  NOP ;  /* 0x0000000000007918 */ /* 0x000fc00000000000 */
[----:B------:R-:W-:-:S00]  /*92b0*/  NOP ;  /* 0x0000000000007918 */ /* 0x000fc00000000000 */
[----:B------:R-:W-:-:S00]  /*92c0*/  NOP ;  /* 0x0000000000007918 */ /* 0x000fc00000000000 */
[----:B------:R-:W-:-:S00]  /*92d0*/  NOP ;  /* 0x0000000000007918 */ /* 0x000fc00000000000 */
[----:B------:R-:W-:-:S00]  /*92e0*/  NOP ;  /* 0x0000000000007918 */ /* 0x000fc00000000000 */
[----:B------:R-:W-:-:S00]  /*92f0*/  NOP ;  /* 0x0000000000007918 */ /* 0x000fc00000000000 */
.L_x_248:


//--------------------- .nv.global.init           --------------------------
	.section	.nv.global.init,"aw",@progbits
.nv.global.init:
	.type		$str$22,@object
	.size		$str$22,($str$23 - $str$22)
$str$22:
        /*0000*/ 	.byte	0x6b, 0x5f, 0x74, 0x69, 0x6c, 0x65, 0x5f, 0x63, 0x6f, 0x75, 0x6e, 0x74, 0x20, 0x3e, 0x3d, 0x20
        /*0010*/ 	.byte	0x31, 0x00
	.type		$str$23,@object
	.size		$str$23,(__unnamed_1 - $str$23)
$str$23:
        /*0012*/ 	.byte	0x2f, 0x74, 0x6d, 0x70, 0x2f, 0x63, 0x75, 0x74, 0x6c, 0x61, 0x73, 0x73, 0x5f, 0x73, 0x77, 0x65
        /*0022*/ 	.byte	0x65, 0x70, 0x5f, 0x73, 0x72, 0x63, 0x2f, 0x69, 0x6e, 0x63, 0x6c, 0x75, 0x64, 0x65, 0x2f, 0x63
        /*0032*/ 	.byte	0x75, 0x74, 0x6c, 0x61, 0x73, 0x73, 0x2f, 0x67, 0x65, 0x6d, 0x6d, 0x2f, 0x63, 0x6f, 0x6c, 0x6c
        /*0042*/ 	.byte	0x65, 0x63, 0x74, 0x69, 0x76, 0x65, 0x2f, 0x73, 0x6d, 0x39, 0x30, 0x5f, 0x6d, 0x6d, 0x61, 0x5f
        /*0052*/ 	.byte	0x74, 0x6d, 0x61, 0x5f, 0x67, 0x6d, 0x6d, 0x61, 0x5f, 0x73, 0x73, 0x5f, 0x77, 0x61, 0x72, 0x70
        /*0062*/ 	.byte	0x73, 0x70, 0x65, 0x63, 0x69, 0x61, 0x6c, 0x69, 0x7a, 0x65, 0x64, 0x2e, 0x68, 0x70, 0x70, 0x00
	.type		__unnamed_1,@object
	.size		__unnamed_1,(.L_0 - __unnamed_1)
__unnamed_1:
        /*0072*/ 	.byte	0x76, 0x6f, 0x69, 0x64, 0x20, 0x63, 0x75, 0x74, 0x6c, 0x61, 0x73, 0x73, 0x3a, 0x3a, 0x67, 0x65
        /* <DEDUP_REMOVED lines=180> */
.L_0:


//--------------------- .nv.shared._ZN7cutlass13device_kernelINS_4gemm6kernel13GemmUniversalIN4cute5tupleIJiiiiEEENS1_10collective13CollectiveMmaINS1_34MainloopSm90TmaGmmaWarpSpecializedILi45ENS5_IJNS4_1CILi1EEESB_SB_EEENS1_32KernelTmaWarpSpecializedPingpongEEENS5_IJNSA_ILi64EEENSA_ILi96EEENSA_ILi16EEEEEENS_10bfloat16_tENS5_IJlSB_lEEESJ_SK_NS4_8TiledMMAINS4_8MMA_AtomIJNS4_4SM904GMMA27MMA_64x96x16_F32BF16BF16_SSILNSO_5MajorE0ELSQ_0ELNSO_7ScaleInE1ELSR_1EEEEEENS4_6LayoutISC_NS5_IJNSA_ILi0EEESV_SV_EEEEENS5_IJNS4_10UnderscoreESY_SY_EEEEENS4_13SM90_TMA_LOADENS4_14ComposedLayoutINS4_7SwizzleILi1ELi4ELi3EEENS4_18smem_ptr_flag_bitsILi16EEENSU_INS5_IJNSA_ILi8EEESH_EEENS5_IJSH_SB_EEEEEEEvNS4_8identityES11_S1B_vS1C_EENS_8epilogue10collective6detail29Sm90TmaWarpSpecializedAdapterINS1F_15DefaultEpilogueISJ_SK_SK_NS1E_6thread17LinearCombinationISJ_Li1EffLNS1J_9ScaleType4KindE0ELNS_15FloatRoundStyleE2ESJ_EENS1_15EpilogueDefaultEEEEEvvEEEEvNT_6ParamsE --------------------------
	.section	.nv.shared._ZN7cutlass13device_kernelINS_4gemm6kernel13GemmUniversalIN4cute5tupleIJiiiiEEENS1_10collective13CollectiveMmaINS1_34MainloopSm90TmaGmmaWarpSpecializedILi45ENS5_IJNS4_1CILi1EEESB_SB_EEENS1_32KernelTmaWarpSpecializedPingpongEEENS5_IJNSA_ILi64EEENSA_ILi96EEENSA_ILi16EEEEEENS_10bfloat16_tENS5_IJlSB_lEEESJ_SK_NS4_8TiledMMAINS4_8MMA_AtomIJNS4_4SM904GMMA27MMA_64x96x16_F32BF16BF16_SSILNSO_5MajorE0ELSQ_0ELNSO_7ScaleInE1ELSR_1EEEEEENS4_6LayoutISC_NS5_IJNSA_ILi0EEESV_SV_EEEEENS5_IJNS4_10UnderscoreESY_SY_EEEEENS4_13SM90_TMA_LOADENS4_14ComposedLayoutINS4_7SwizzleILi1ELi4ELi3EEENS4_18smem_ptr_flag_bitsILi16EEENSU_INS5_IJNSA_ILi8EEESH_EEENS5_IJSH_SB_EEEEEEEvNS4_8identityES11_S1B_vS1C_EENS_8epilogue10collective6detail29Sm90TmaWarpSpecializedAdapterINS1F_15DefaultEpilogueISJ_SK_SK_NS1E_6thread17LinearCombinationISJ_Li1EffLNS1J_9ScaleType4KindE0ELNS_15FloatRoundStyleE2ESJ_EENS1_15EpilogueDefaultEEEEEvvEEEEvNT_6ParamsE,"aw",@nobits
	.sectionflags	@""
	.align	16
	.zero		1024


//--------------------- .nv.shared.reserved.0     --------------------------
	.section	.nv.shared.reserved.0,"aw",@nobits
	.weak		__nv_reservedSMEM_offset_0_alias
	.size		__nv_reservedSMEM_offset_0_alias, 0, 0
	.other		__nv_reservedSMEM_offset_0_alias,@"STO_CUDA_RESERVED_SHARED STV_DEFAULT"
__nv_reservedSMEM_offset_0_alias:
	.zero		0


//--------------------- .nv.global                --------------------------
	.section	.nv.global,"aw",@nobits
.nv.global:
	.type		_ZN40_INTERNAL_c2506864_4_k_cu_2e84a422_158384cute1_E,@object
	.size		_ZN40_INTERNAL_c2506864_4_k_cu_2e84a422_158384cute1_E,(_ZN40_INTERNAL_c2506864_4_k_cu_2e84a422_158384cuda3std3__45__cpo6cbeginE - _ZN40_INTERNAL_c2506864_4_k_cu_2e84a422_158384cute1_E)
_ZN40_INTERNAL_c2506864_4_k_cu_2e84a422_158384cute1_E:
	.zero		1
	.type		_ZN40_INTERNAL_c2506864_4_k_cu_2e84a422_158384cuda3std3__45__cpo6cbeginE,@object
	.size		_ZN40_INTERNAL_c2506864_4_k_cu_2e84a422_158384cuda3std3__45__cpo6cbeginE,(_ZN40_INTERNAL_c2506864_4_k_cu_2e84a422_158384cuda3std3__48in_placeE - _ZN40_INTERNAL_c2506864_4_k_cu_2e84a422_158384cuda3std3__45__cpo6cbeginE)
_ZN40_INTERNAL_c2506864_4_k_cu_2e84a422_158384cuda3std3__45__cpo6cbeginE:
	.zero		1
	.type		_ZN40_INTERNAL_c2506864_4_k_cu_2e84a422_158384cuda3std3__48in_placeE,@object
	.size		_ZN40_INTERNAL_c2506864_4_k_cu_2e84a422_158384cuda3std3__48in_placeE,(_ZN40_INTERNAL_c2506864_4_k_cu_2e84a422_158384cuda3std6ranges3__45__cpo9iter_moveE - _ZN40_INTERNAL_c2506864_4_k_cu_2e84a422_158384cuda3std3__48in_placeE)
_ZN40_INTERNAL_c2506864_4_k_cu_2e84a422_158384cuda3std3__48in_placeE:
	.zero		1
	.type		_ZN40_INTERNAL_c2506864_4_k_cu_2e84a422_158384cuda3std6ranges3__45__cpo9iter_moveE,@object
	.size		_ZN40_INTERNAL_c2506864_4_k_cu_2e84a422_158384cuda3std6ranges3__45__cpo9iter_moveE,(_ZN40_INTERNAL_c2506864_4_k_cu_2e84a422_158384cuda3std3__45__cpo5beginE - _ZN40_INTERNAL_c2506864_4_k_cu_2e84a422_158384cuda3std6ranges3__45__cpo9iter_moveE)
_ZN40_INTERNAL_c2506864_4_k_cu_2e84a422_158384cuda3std6ranges3__45__cpo9iter_moveE:
	.zero		1
	.type		_ZN40_INTERNAL_c2506864_4_k_cu_2e84a422_158384cuda3std3__45__cpo5beginE,@object
	.size		_ZN40_INTERNAL_c2506864_4_k_cu_2e84a422_158384cuda3std3__45__cpo5beginE,(_ZN40_INTERNAL_c2506864_4_k_cu_2e84a422_158384cuda3std3__442_GLOBAL__N__c2506864_4_k_cu_2e84a422_158386ignoreE - _ZN40_INTERNAL_c2506864_4_k_cu_2e84a422_158384cuda3std3__45__cpo5beginE)
_ZN40_INTERNAL_c2506864_4_k_cu_2e84a422_158384cuda3std3__45__cpo5beginE:
	.zero		1
	.type		_ZN40_INTERNAL_c2506864_4_k_cu_2e84a422_158384cuda3std3__442_GLOBAL__N__c2506864_4_k_cu_2e84a422_158386ignoreE,@object
	.size		_ZN40_INTERNAL_c2506864_4_k_cu_2e84a422_158384cuda3std3__442_GLOBAL__N__c2506864_4_k_cu_2e84a422_158386ignoreE,(_ZN40_INTERNAL_c2506864_4_k_cu_2e84a422_158384cute7productE - _ZN40_INTERNAL_c2506864_4_k_cu_2e84a422_158384cuda3std3__442_GLOBAL__N__c2506864_4_k_cu_2e84a422_158386ignoreE)
_ZN40_INTERNAL_c2506864_4_k_cu_2e84a422_158384cuda3std3__442_GLOBAL__N__c2506864_4_k_cu_2e84a422_158386ignoreE:
	.zero		1
	.type		_ZN40_INTERNAL_c2506864_4_k_cu_2e84a422_158384cute7productE,@object
	.size		_ZN40_INTERNAL_c2506864_4_k_cu_2e84a422_158384cute7productE,(_ZN40_INTERNAL_c2506864_4_k_cu_2e84a422_158384cuda3std3__45__cpo3endE - _ZN40_INTERNAL_c2506864_4_k_cu_2e84a422_158384cute7productE)
_ZN40_INTERNAL_c2506864_4_k_cu_2e84a422_158384cute7productE:
	.zero		1
	.type		_ZN40_INTERNAL_c2506864_4_k_cu_2e84a422_158384cuda3std3__45__cpo3endE,@object
	.size		_ZN40_INTERNAL_c2506864_4_k_cu_2e84a422_158384cuda3std3__45__cpo3endE,(_ZN40_INTERNAL_c2506864_4_k_cu_2e84a422_158384cuda3std3__419piecewise_constructE - _ZN40_INTERNAL_c2506864_4_k_cu_2e84a422_158384cuda3std3__45__cpo3endE)
_ZN40_INTERNAL_c2506864_4_k_cu_2e84a422_158384cuda3std3__45__cpo3endE:
	.zero		1
	.type		_ZN40_INTERNAL_c2506864_4_k_cu_2e84a422_158384cuda3std3__419piecewise_constructE,@object
	.size		_ZN40_INTERNAL_c2506864_4_k_cu_2e84a422_158384cuda3std3__419piecewise_constructE,(_ZN40_INTERNAL_c2506864_4_k_cu_2e84a422_158384cuda3std3__45__cpo4cendE - _ZN40_INTERNAL_c2506864_4_k_cu_2e84a422_158384cuda3std3__419piecewise_constructE)
_ZN40_INTERNAL_c2506864_4_k_cu_2e84a422_158384cuda3std3__419piecewise_constructE:
	.zero		1
	.type		_ZN40_INTERNAL_c2506864_4_k_cu_2e84a422_158384cuda3std3__45__cpo4cendE,@object
	.size		_ZN40_INTERNAL_c2506864_4_k_cu_2e84a422_158384cuda3std3__45__cpo4cendE,(_ZN40_INTERNAL_c2506864_4_k_cu_2e84a422_158384cuda3std6ranges3__45__cpo4swapE - _ZN40_INTERNAL_c2506864_4_k_cu_2e84a422_158384cuda3std3__45__cpo4cendE)
_ZN40_INTERNAL_c2506864_4_k_cu_2e84a422_158384cuda3std3__45__cpo4cendE:
	.zero		1
	.type		_ZN40_INTERNAL_c2506864_4_k_cu_2e84a422_158384cuda3std6ranges3__45__cpo4swapE,@object
	.size		_ZN40_INTERNAL_c2506864_4_k_cu_2e84a422_158384cuda3std6ranges3__45__cpo4swapE,(.L_8 - _ZN40_INTERNAL_c2506864_4_k_cu_2e84a422_158384cuda3std6ranges3__45__cpo4swapE)
_ZN40_INTERNAL_c2506864_4_k_cu_2e84a422_158384cuda3std6ranges3__45__cpo4swapE:
	.zero		1
.L_8:


//--------------------- .nv.constant0._ZN7cutlass13device_kernelINS_4gemm6kernel13GemmUniversalIN4cute5tupleIJiiiiEEENS1_10collective13CollectiveMmaINS1_34MainloopSm90TmaGmmaWarpSpecializedILi45ENS5_IJNS4_1CILi1EEESB_SB_EEENS1_32KernelTmaWarpSpecializedPingpongEEENS5_IJNSA_ILi64EEENSA_ILi96EEENSA_ILi16EEEEEENS_10bfloat16_tENS5_IJlSB_lEEESJ_SK_NS4_8TiledMMAINS4_8MMA_AtomIJNS4_4SM904GMMA27MMA_64x96x16_F32BF16BF16_SSILNSO_5MajorE0ELSQ_0ELNSO_7ScaleInE1ELSR_1EEEEEENS4_6LayoutISC_NS5_IJNSA_ILi0EEESV_SV_EEEEENS5_IJNS4_10UnderscoreESY_SY_EEEEENS4_13SM90_TMA_LOADENS4_14ComposedLayoutINS4_7SwizzleILi1ELi4ELi3EEENS4_18smem_ptr_flag_bitsILi16EEENSU_INS5_IJNSA_ILi8EEESH_EEENS5_IJSH_SB_EEEEEEEvNS4_8identityES11_S1B_vS1C_EENS_8epilogue10collective6detail29Sm90TmaWarpSpecializedAdapterINS1F_15DefaultEpilogueISJ_SK_SK_NS1E_6thread17LinearCombinationISJ_Li1EffLNS1J_9ScaleType4KindE0ELNS_15FloatRoundStyleE2ESJ_EENS1_15EpilogueDefaultEEEEEvvEEEEvNT_6ParamsE --------------------------
	.section	.nv.constant0._ZN7cutlass13device_kernelINS_4gemm6kernel13GemmUniversalIN4cute5tupleIJiiiiEEENS1_10collective13CollectiveMmaINS1_34MainloopSm90TmaGmmaWarpSpecializedILi45ENS5_IJNS4_1CILi1EEESB_SB_EEENS1_32KernelTmaWarpSpecializedPingpongEEENS5_IJNSA_ILi64EEENSA_ILi96EEENSA_ILi16EEEEEENS_10bfloat16_tENS5_IJlSB_lEEESJ_SK_NS4_8TiledMMAINS4_8MMA_AtomIJNS4_4SM904GMMA27MMA_64x96x16_F32BF16BF16_SSILNSO_5MajorE0ELSQ_0ELNSO_7ScaleInE1ELSR_1EEEEEENS4_6LayoutISC_NS5_IJNSA_ILi0EEESV_SV_EEEEENS5_IJNS4_10UnderscoreESY_SY_EEEEENS4_13SM90_TMA_LOADENS4_14ComposedLayoutINS4_7SwizzleILi1ELi4ELi3EEENS4_18smem_ptr_flag_bitsILi16EEENSU_INS5_IJNSA_ILi8EEESH_EEENS5_IJSH_SB_EEEEEEEvNS4_8identityES11_S1B_vS1C_EENS_8epilogue10collective6detail29Sm90TmaWarpSpecializedAdapterINS1F_15DefaultEpilogueISJ_SK_SK_NS1E_6thread17LinearCombinationISJ_Li1EffLNS1J_9ScaleType4KindE0ELNS_15FloatRoundStyleE2ESJ_EENS1_15EpilogueDefaultEEEEEvvEEEEvNT_6ParamsE,"a",@progbits
	.sectionflags	@""
	.align	4
.nv.constant0._ZN7cutlass13device_kernelINS_4gemm6kernel13GemmUniversalIN4cute5tupleIJiiiiEEENS1_10collective13CollectiveMmaINS1_34MainloopSm90TmaGmmaWarpSpecializedILi45ENS5_IJNS4_1CILi1EEESB_SB_EEENS1_32KernelTmaWarpSpecializedPingpongEEENS5_IJNSA_ILi64EEENSA_ILi96EEENSA_ILi16EEEEEENS_10bfloat16_tENS5_IJlSB_lEEESJ_SK_NS4_8TiledMMAINS4_8MMA_AtomIJNS4_4SM904GMMA27MMA_64x96x16_F32BF16BF16_SSILNSO_5MajorE0ELSQ_0ELNSO_7ScaleInE1ELSR_1EEEEEENS4_6LayoutISC_NS5_IJNSA_ILi0EEESV_SV_EEEEENS5_IJNS4_10UnderscoreESY_SY_EEEEENS4_13SM90_TMA_LOADENS4_14ComposedLayoutINS4_7SwizzleILi1ELi4ELi3EEENS4_18smem_ptr_flag_bitsILi16EEENSU_INS5_IJNSA_ILi8EEESH_EEENS5_IJSH_SB_EEEEEEEvNS4_8identityES11_S1B_vS1C_EENS_8epilogue10collective6detail29Sm90TmaWarpSpecializedAdapterINS1F_15DefaultEpilogueISJ_SK_SK_NS1E_6thread17LinearCombinationISJ_Li1EffLNS1J_9ScaleType4KindE0ELNS_15FloatRoundStyleE2ESJ_EENS1_15EpilogueDefaultEEEEEvvEEEEvNT_6ParamsE:
	.zero		1664


//--------------------- SYMBOLS --------------------------

	.type		.nv.reservedSmem.offset0,@object
	.size		.nv.reservedSmem.offset0,0x4
	.type		__assertfail,@function
